	.headerflags	@"EF_CUDA_TEXMODE_UNIFIED EF_CUDA_64BIT_ADDRESS EF_CUDA_SM86 EF_CUDA_VIRTUAL_SM(EF_CUDA_SM86)"
	.elftype	@"ET_EXEC"


//--------------------- .nv.info                  --------------------------
	.section	.nv.info,"",@"SHT_CUDA_INFO"
	.align	4


	//----- nvinfo : EIATTR_REGCOUNT
	.align		4
        /*0000*/ 	.byte	0x04, 0x2f
        /*0002*/ 	.short	(.L_2 - .L_1)
	.align		4
.L_1:
        /*0004*/ 	.word	index@(triton_red_fused__to_copy_add_amax_amin_clamp_mul_native_layer_norm_reciprocal_1)
        /*0008*/ 	.word	0x00000028


	//----- nvinfo : EIATTR_MIN_STACK_SIZE
	.align		4
.L_2:
        /*000c*/ 	.byte	0x04, 0x12
        /*000e*/ 	.short	(.L_4 - .L_3)
	.align		4
.L_3:
        /*0010*/ 	.word	index@(triton_red_fused__to_copy_add_amax_amin_clamp_mul_native_layer_norm_reciprocal_1)
        /*0014*/ 	.word	0x00000000


	//----- nvinfo : EIATTR_FRAME_SIZE
	.align		4
.L_4:
        /*0018*/ 	.byte	0x04, 0x11
        /*001a*/ 	.short	(.L_6 - .L_5)
	.align		4
.L_5:
        /*001c*/ 	.word	index@(triton_red_fused__to_copy_add_amax_amin_clamp_mul_native_layer_norm_reciprocal_1)
        /*0020*/ 	.word	0x00000000


	//----- nvinfo : EIATTR_MIN_STACK_SIZE
	.align		4
.L_6:
        /*0024*/ 	.byte	0x04, 0x12
        /*0026*/ 	.short	(.L_8 - .L_7)
	.align		4
.L_7:
        /*0028*/ 	.word	index@(triton_red_fused__to_copy_add_amax_amin_clamp_mul_native_layer_norm_reciprocal_1)
        /*002c*/ 	.word	0x00000000
.L_8:


//--------------------- .nv.info.triton_red_fused__to_copy_add_amax_amin_clamp_mul_native_layer_norm_reciprocal_1 --------------------------
	.section	.nv.info.triton_red_fused__to_copy_add_amax_amin_clamp_mul_native_layer_norm_reciprocal_1,"",@"SHT_CUDA_INFO"
	.sectionflags	@""
	.align	4


	//----- nvinfo : EIATTR_CUDA_API_VERSION
	.align		4
        /*0000*/ 	.byte	0x04, 0x37
        /*0002*/ 	.short	(.L_10 - .L_9)
.L_9:
        /*0004*/ 	.word	0x0000007c


	//----- nvinfo : EIATTR_SW2861232_WAR
	.align		4
.L_10:
        /*0008*/ 	.byte	0x01, 0x35
	.zero		2


	//----- nvinfo : EIATTR_PARAM_CBANK
	.align		4
        /*000c*/ 	.byte	0x04, 0x0a
        /*000e*/ 	.short	(.L_12 - .L_11)
	.align		4
.L_11:
        /*0010*/ 	.word	index@(.nv.constant0.triton_red_fused__to_copy_add_amax_amin_clamp_mul_native_layer_norm_reciprocal_1)
        /*0014*/ 	.short	0x0160
        /*0016*/ 	.short	0x0078


	//----- nvinfo : EIATTR_CBANK_PARAM_SIZE
	.align		4
.L_12:
        /*0018*/ 	.byte	0x03, 0x19
        /*001a*/ 	.short	0x0078


	//----- nvinfo : EIATTR_KPARAM_INFO
	.align		4
        /*001c*/ 	.byte	0x04, 0x17
        /*001e*/ 	.short	(.L_14 - .L_13)
.L_13:
        /*0020*/ 	.word	0x00000000
        /*0024*/ 	.short	0x000f
        /*0026*/ 	.short	0x0070
        /*0028*/ 	.byte	0x00, 0xf4, 0x21, 0x00


	//----- nvinfo : EIATTR_KPARAM_INFO
	.align		4
.L_14:
        /*002c*/ 	.byte	0x04, 0x17
        /*002e*/ 	.short	(.L_16 - .L_15)
.L_15:
        /*0030*/ 	.word	0x00000000
        /*0034*/ 	.short	0x000e
        /*0036*/ 	.short	0x006c
        /*0038*/ 	.byte	0x00, 0xf0, 0x11, 0x00


	//----- nvinfo : EIATTR_KPARAM_INFO
	.align		4
.L_16:
        /*003c*/ 	.byte	0x04, 0x17
        /*003e*/ 	.short	(.L_18 - .L_17)
.L_17:
        /*0040*/ 	.word	0x00000000
        /*0044*/ 	.short	0x000d
        /*0046*/ 	.short	0x0068
        /*0048*/ 	.byte	0x00, 0xf0, 0x11, 0x00


	//----- nvinfo : EIATTR_KPARAM_INFO
	.align		4
.L_18:
        /*004c*/ 	.byte	0x04, 0x17
        /*004e*/ 	.short	(.L_20 - .L_19)
.L_19:
        /*0050*/ 	.word	0x00000000
        /*0054*/ 	.short	0x000c
        /*0056*/ 	.short	0x0060
        /*0058*/ 	.byte	0x00, 0xf4, 0x21, 0x00


	//----- nvinfo : EIATTR_KPARAM_INFO
	.align		4
.L_20:
        /*005c*/ 	.byte	0x04, 0x17
        /*005e*/ 	.short	(.L_22 - .L_21)
.L_21:
        /*0060*/ 	.word	0x00000000
        /*0064*/ 	.short	0x000b
        /*0066*/ 	.short	0x0058
        /*0068*/ 	.byte	0x00, 0xf4, 0x21, 0x00


	//----- nvinfo : EIATTR_KPARAM_INFO
	.align		4
.L_22:
        /*006c*/ 	.byte	0x04, 0x17
        /*006e*/ 	.short	(.L_24 - .L_23)
.L_23:
        /*0070*/ 	.word	0x00000000
        /*0074*/ 	.short	0x000a
        /*0076*/ 	.short	0x0050
        /*0078*/ 	.byte	0x00, 0xf4, 0x21, 0x00


	//----- nvinfo : EIATTR_KPARAM_INFO
	.align		4
.L_24:
        /*007c*/ 	.byte	0x04, 0x17
        /*007e*/ 	.short	(.L_26 - .L_25)
.L_25:
        /*0080*/ 	.word	0x00000000
        /*0084*/ 	.short	0x0009
        /*0086*/ 	.short	0x0048
        /*0088*/ 	.byte	0x00, 0xf4, 0x21, 0x00


	//----- nvinfo : EIATTR_KPARAM_INFO
	.align		4
.L_26:
        /*008c*/ 	.byte	0x04, 0x17
        /*008e*/ 	.short	(.L_28 - .L_27)
.L_27:
        /*0090*/ 	.word	0x00000000
        /*0094*/ 	.short	0x0008
        /*0096*/ 	.short	0x0040
        /*0098*/ 	.byte	0x00, 0xf4, 0x21, 0x00


	//----- nvinfo : EIATTR_KPARAM_INFO
	.align		4
.L_28:
        /*009c*/ 	.byte	0x04, 0x17
        /*009e*/ 	.short	(.L_30 - .L_29)
.L_29:
        /*00a0*/ 	.word	0x00000000
        /*00a4*/ 	.short	0x0007
        /*00a6*/ 	.short	0x0038
        /*00a8*/ 	.byte	0x00, 0xf4, 0x21, 0x00


	//----- nvinfo : EIATTR_KPARAM_INFO
	.align		4
.L_30:
        /*00ac*/ 	.byte	0x04, 0x17
        /*00ae*/ 	.short	(.L_32 - .L_31)
.L_31:
        /*00b0*/ 	.word	0x00000000
        /*00b4*/ 	.short	0x0006
        /*00b6*/ 	.short	0x0030
        /*00b8*/ 	.byte	0x00, 0xf4, 0x21, 0x00


	//----- nvinfo : EIATTR_KPARAM_INFO
	.align		4
.L_32:
        /*00bc*/ 	.byte	0x04, 0x17
        /*00be*/ 	.short	(.L_34 - .L_33)
.L_33:
        /*00c0*/ 	.word	0x00000000
        /*00c4*/ 	.short	0x0005
        /*00c6*/ 	.short	0x0028
        /*00c8*/ 	.byte	0x00, 0xf4, 0x21, 0x00


	//----- nvinfo : EIATTR_KPARAM_INFO
	.align		4
.L_34:
        /*00cc*/ 	.byte	0x04, 0x17
        /*00ce*/ 	.short	(.L_36 - .L_35)
.L_35:
        /*00d0*/ 	.word	0x00000000
        /*00d4*/ 	.short	0x0004
        /*00d6*/ 	.short	0x0020
        /*00d8*/ 	.byte	0x00, 0xf4, 0x21, 0x00


	//----- nvinfo : EIATTR_KPARAM_INFO
	.align		4
.L_36:
        /*00dc*/ 	.byte	0x04, 0x17
        /*00de*/ 	.short	(.L_38 - .L_37)
.L_37:
        /*00e0*/ 	.word	0x00000000
        /*00e4*/ 	.short	0x0003
        /*00e6*/ 	.short	0x0018
        /*00e8*/ 	.byte	0x00, 0xf4, 0x21, 0x00


	//----- nvinfo : EIATTR_KPARAM_INFO
	.align		4
.L_38:
        /*00ec*/ 	.byte	0x04, 0x17
        /*00ee*/ 	.short	(.L_40 - .L_39)
.L_39:
        /*00f0*/ 	.word	0x00000000
        /*00f4*/ 	.short	0x0002
        /*00f6*/ 	.short	0x0010
        /*00f8*/ 	.byte	0x00, 0xf4, 0x21, 0x00


	//----- nvinfo : EIATTR_KPARAM_INFO
	.align		4
.L_40:
        /*00fc*/ 	.byte	0x04, 0x17
        /*00fe*/ 	.short	(.L_42 - .L_41)
.L_41:
        /*0100*/ 	.word	0x00000000
        /*0104*/ 	.short	0x0001
        /*0106*/ 	.short	0x0008
        /*0108*/ 	.byte	0x00, 0xf4, 0x21, 0x00


	//----- nvinfo : EIATTR_KPARAM_INFO
	.align		4
.L_42:
        /*010c*/ 	.byte	0x04, 0x17
        /*010e*/ 	.short	(.L_44 - .L_43)
.L_43:
        /*0110*/ 	.word	0x00000000
        /*0114*/ 	.short	0x0000
        /*0116*/ 	.short	0x0000
        /*0118*/ 	.byte	0x00, 0xf4, 0x21, 0x00


	//----- nvinfo : EIATTR_MAXREG_COUNT
	.align		4
.L_44:
        /*011c*/ 	.byte	0x03, 0x1b
        /*011e*/ 	.short	0x0080


	//----- nvinfo : EIATTR_COOP_GROUP_MASK_REGIDS
	.align		4
        /*0120*/ 	.byte	0x04, 0x29
        /*0122*/ 	.short	(.L_46 - .L_45)


	//   ....[0]....
.L_45:
        /*0124*/ 	.word	0xffffffff


	//   ....[1]....
        /*0128*/ 	.word	0xffffffff


	//   ....[2]....
        /*012c*/ 	.word	0xffffffff


	//   ....[3]....
        /*0130*/ 	.word	0xffffffff


	//   ....[4]....
        /*0134*/ 	.word	0xffffffff


	//   ....[5]....
        /*0138*/ 	.word	0xffffffff


	//   ....[6]....
        /*013c*/ 	.word	0xffffffff


	//   ....[7]....
        /*0140*/ 	.word	0xffffffff


	//   ....[8]....
        /*0144*/ 	.word	0xffffffff


	//   ....[9]....
        /*0148*/ 	.word	0xffffffff


	//   ....[10]....
        /*014c*/ 	.word	0xffffffff


	//   ....[11]....
        /*0150*/ 	.word	0xffffffff


	//   ....[12]....
        /*0154*/ 	.word	0xffffffff


	//   ....[13]....
        /*0158*/ 	.word	0xffffffff


	//   ....[14]....
        /*015c*/ 	.word	0xffffffff


	//   ....[15]....
        /*0160*/ 	.word	0xffffffff


	//   ....[16]....
        /*0164*/ 	.word	0xffffffff


	//   ....[17]....
        /*0168*/ 	.word	0xffffffff


	//   ....[18]....
        /*016c*/ 	.word	0xffffffff


	//   ....[19]....
        /*0170*/ 	.word	0xffffffff


	//   ....[20]....
        /*0174*/ 	.word	0xffffffff


	//   ....[21]....
        /*0178*/ 	.word	0xffffffff


	//   ....[22]....
        /*017c*/ 	.word	0xffffffff


	//   ....[23]....
        /*0180*/ 	.word	0xffffffff


	//   ....[24]....
        /*0184*/ 	.word	0xffffffff


	//   ....[25]....
        /*0188*/ 	.word	0xffffffff


	//   ....[26]....
        /*018c*/ 	.word	0xffffffff


	//   ....[27]....
        /*0190*/ 	.word	0xffffffff


	//   ....[28]....
        /*0194*/ 	.word	0xffffffff


	//   ....[29]....
        /*0198*/ 	.word	0xffffffff


	//   ....[30]....
        /*019c*/ 	.word	0xffffffff


	//   ....[31]....
        /*01a0*/ 	.word	0xffffffff


	//   ....[32]....
        /*01a4*/ 	.word	0xffffffff


	//   ....[33]....
        /*01a8*/ 	.word	0xffffffff


	//   ....[34]....
        /*01ac*/ 	.word	0xffffffff


	//   ....[35]....
        /*01b0*/ 	.word	0xffffffff


	//   ....[36]....
        /*01b4*/ 	.word	0xffffffff


	//   ....[37]....
        /*01b8*/ 	.word	0xffffffff


	//   ....[38]....
        /*01bc*/ 	.word	0xffffffff


	//   ....[39]....
        /*01c0*/ 	.word	0xffffffff


	//   ....[40]....
        /*01c4*/ 	.word	0xffffffff


	//   ....[41]....
        /*01c8*/ 	.word	0xffffffff


	//   ....[42]....
        /*01cc*/ 	.word	0xffffffff


	//   ....[43]....
        /*01d0*/ 	.word	0xffffffff


	//   ....[44]....
        /*01d4*/ 	.word	0xffffffff


	//   ....[45]....
        /*01d8*/ 	.word	0xffffffff


	//   ....[46]....
        /*01dc*/ 	.word	0xffffffff


	//   ....[47]....
        /*01e0*/ 	.word	0xffffffff


	//   ....[48]....
        /*01e4*/ 	.word	0xffffffff


	//   ....[49]....
        /*01e8*/ 	.word	0xffffffff


	//   ....[50]....
        /*01ec*/ 	.word	0xffffffff


	//   ....[51]....
        /*01f0*/ 	.word	0xffffffff


	//----- nvinfo : EIATTR_COOP_GROUP_INSTR_OFFSETS
	.align		4
.L_46:
        /*01f4*/ 	.byte	0x04, 0x28
        /*01f6*/ 	.short	(.L_48 - .L_47)


	//   ....[0]....
.L_47:
        /*01f8*/ 	.word	0x000006e0


	//   ....[1]....
        /*01fc*/ 	.word	0x000008d0


	//   ....[2]....
        /*0200*/ 	.word	0x00000980


	//   ....[3]....
        /*0204*/ 	.word	0x000009c0


	//   ....[4]....
        /*0208*/ 	.word	0x00000a00


	//   ....[5]....
        /*020c*/ 	.word	0x00000ad0


	//   ....[6]....
        /*0210*/ 	.word	0x00000b10


	//   ....[7]....
        /*0214*/ 	.word	0x00000b70


	//   ....[8]....
        /*0218*/ 	.word	0x00000c30


	//   ....[9]....
        /*021c*/ 	.word	0x00000c60


	//   ....[10]....
        /*0220*/ 	.word	0x00000cb0


	//   ....[11]....
        /*0224*/ 	.word	0x00000d80


	//   ....[12]....
        /*0228*/ 	.word	0x00000dc0


	//   ....[13]....
        /*022c*/ 	.word	0x00000ee0


	//   ....[14]....
        /*0230*/ 	.word	0x00000f20


	//   ....[15]....
        /*0234*/ 	.word	0x00001060


	//   ....[16]....
        /*0238*/ 	.word	0x00001070


	//   ....[17]....
        /*023c*/ 	.word	0x00001080


	//   ....[18]....
        /*0240*/ 	.word	0x000010c0


	//   ....[19]....
        /*0244*/ 	.word	0x00001190


	//   ....[20]....
        /*0248*/ 	.word	0x00001260


	//   ....[21]....
        /*024c*/ 	.word	0x00001280


	//   ....[22]....
        /*0250*/ 	.word	0x00001370


	//   ....[23]....
        /*0254*/ 	.word	0x000013e0


	//   ....[24]....
        /*0258*/ 	.word	0x000022f0


	//   ....[25]....
        /*025c*/ 	.word	0x00002330


	//   ....[26]....
        /*0260*/ 	.word	0x00002370


	//   ....[27]....
        /*0264*/ 	.word	0x000023a0


	//   ....[28]....
        /*0268*/ 	.word	0x000023f0


	//   ....[29]....
        /*026c*/ 	.word	0x00002420


	//   ....[30]....
        /*0270*/ 	.word	0x00002470


	//   ....[31]....
        /*0274*/ 	.word	0x00002520


	//   ....[32]....
        /*0278*/ 	.word	0x00002550


	//   ....[33]....
        /*027c*/ 	.word	0x00002670


	//   ....[34]....
        /*0280*/ 	.word	0x00002a00


	//   ....[35]....
        /*0284*/ 	.word	0x00002a20


	//   ....[36]....
        /*0288*/ 	.word	0x00002a70


	//   ....[37]....
        /*028c*/ 	.word	0x00002ac0


	//   ....[38]....
        /*0290*/ 	.word	0x00002ae0


	//   ....[39]....
        /*0294*/ 	.word	0x00002b30


	//   ....[40]....
        /*0298*/ 	.word	0x00002b80


	//   ....[41]....
        /*029c*/ 	.word	0x00002ba0


	//   ....[42]....
        /*02a0*/ 	.word	0x00002bf0


	//   ....[43]....
        /*02a4*/ 	.word	0x00002c40


	//   ....[44]....
        /*02a8*/ 	.word	0x00002c60


	//   ....[45]....
        /*02ac*/ 	.word	0x00002d40


	//   ....[46]....
        /*02b0*/ 	.word	0x00002d90


	//   ....[47]....
        /*02b4*/ 	.word	0x00002dc0


	//   ....[48]....
        /*02b8*/ 	.word	0x00002ed0


	//   ....[49]....
        /*02bc*/ 	.word	0x00002f20


	//   ....[50]....
        /*02c0*/ 	.word	0x00002f60


	//   ....[51]....
        /*02c4*/ 	.word	0x00002fa0


	//----- nvinfo : EIATTR_EXIT_INSTR_OFFSETS
	.align		4
.L_48:
        /*02c8*/ 	.byte	0x04, 0x1c
        /*02ca*/ 	.short	(.L_50 - .L_49)


	//   ....[0]....
.L_49:
        /*02cc*/ 	.word	0x00004090


	//   ....[1]....
        /*02d0*/ 	.word	0x000040b0


	//----- nvinfo : EIATTR_REQNTID
	.align		4
.L_50:
        /*02d4*/ 	.byte	0x04, 0x10
        /*02d6*/ 	.short	(.L_52 - .L_51)
.L_51:
        /*02d8*/ 	.word	0x00000200
        /*02dc*/ 	.word	0x00000001
        /*02e0*/ 	.word	0x00000001
.L_52:


//--------------------- .nv.callgraph             --------------------------
	.section	.nv.callgraph,"",@"SHT_CUDA_CALLGRAPH"
	.align	4
	.sectionentsize	8
	.align		4
        /*0000*/ 	.word	0x00000000
	.align		4
        /*0004*/ 	.word	0xffffffff
	.align		4
        /*0008*/ 	.word	0x00000000
	.align		4
        /*000c*/ 	.word	0xfffffffe
	.align		4
        /*0010*/ 	.word	0x00000000
	.align		4
        /*0014*/ 	.word	0xfffffffd
	.align		4
        /*0018*/ 	.word	0x00000000
	.align		4
        /*001c*/ 	.word	0xfffffffc


//--------------------- .nv.rel.action            --------------------------
	.section	.nv.rel.action,"",@"SHT_CUDA_RELOCINFO"
	.align	8
	.sectionentsize	8
        /*0000*/ 	.byte	0x73, 0x00, 0x00, 0x00, 0x00, 0x00, 0x00, 0x00, 0x00, 0x00, 0x00, 0x11, 0x25, 0x00, 0x05, 0x36


//--------------------- .nv.constant4             --------------------------
	.section	.nv.constant4,"a",@progbits
	.align	8
	.align		8
.nv.constant4:
        /*0000*/ 	.dword	_$_str


//--------------------- .nv.constant0.triton_red_fused__to_copy_add_amax_amin_clamp_mul_native_layer_norm_reciprocal_1 --------------------------
	.section	.nv.constant0.triton_red_fused__to_copy_add_amax_amin_clamp_mul_native_layer_norm_reciprocal_1,"a",@progbits
	.sectionflags	@""
	.align	4
.nv.constant0.triton_red_fused__to_copy_add_amax_amin_clamp_mul_native_layer_norm_reciprocal_1:
	.zero		472


//--------------------- .text.triton_red_fused__to_copy_add_amax_amin_clamp_mul_native_layer_norm_reciprocal_1 --------------------------
	.section	.text.triton_red_fused__to_copy_add_amax_amin_clamp_mul_native_layer_norm_reciprocal_1,"ax",@progbits
	.sectionflags	@"SHF_BARRIERS=1"
	.sectioninfo	@"SHI_REGISTERS=40"
	.align	128
        .global         triton_red_fused__to_copy_add_amax_amin_clamp_mul_native_layer_norm_reciprocal_1
        .type           triton_red_fused__to_copy_add_amax_amin_clamp_mul_native_layer_norm_reciprocal_1,@function
        .size           triton_red_fused__to_copy_add_amax_amin_clamp_mul_native_layer_norm_reciprocal_1,(.L_x_1 - triton_red_fused__to_copy_add_amax_amin_clamp_mul_native_layer_norm_reciprocal_1)
        .other          triton_red_fused__to_copy_add_amax_amin_clamp_mul_native_layer_norm_reciprocal_1,@"STO_CUDA_ENTRY STV_DEFAULT"
triton_red_fused__to_copy_add_amax_amin_clamp_mul_native_layer_norm_reciprocal_1:
.text.triton_red_fused__to_copy_add_amax_amin_clamp_mul_native_layer_norm_reciprocal_1:
[----:B------:R-:W-:Y:S02]  /*0000*/  IMAD.MOV.U32 R1, RZ, RZ, c[0x0][0x28] ;  /* 0x00000a00ff017624 */ /* 0x000fe400078e00ff */
[----:B------:R-:W0:Y:S01]  /*0010*/  S2R R5, SR_TID.X ;  /* 0x0000000000057919 */ /* 0x000e220000002100 */
[----:B------:R-:W-:Y:S01]  /*0020*/  IMAD.MOV.U32 R6, RZ, RZ, 0x2 ;  /* 0x00000002ff067424 */ /* 0x000fe200078e00ff */
[----:B------:R-:W-:Y:S01]  /*0030*/  CS2R R14, SRZ ;  /* 0x00000000000e7805 */ /* 0x000fe2000001ff00 */
[----:B------:R-:W-:Y:S01]  /*0040*/  ULDC.64 UR4, c[0x0][0x118] ;  /* 0x0000460000047ab9 */ /* 0x000fe20000000a00 */
[----:B------:R-:W1:Y:S01]  /*0050*/  S2R R2, SR_CTAID.X ;  /* 0x0000000000027919 */ /* 0x000e620000002500 */
[----:B------:R-:W-:Y:S01]  /*0060*/  CS2R R16, SRZ ;  /* 0x0000000000107805 */ /* 0x000fe2000001ff00 */
[----:B0-----:R-:W-:Y:S01]  /*0070*/  SHF.R.U32.HI R20, RZ, 0x8, R5 ;  /* 0x00000008ff147819 */ /* 0x001fe20000011605 */
[----:B------:R-:W-:Y:S02]  /*0080*/  IMAD.SHL.U32 R22, R5, 0x4, RZ ;  /* 0x0000000405167824 */ /* 0x000fe400078e00ff */
[----:B-1----:R-:W-:Y:S01]  /*0090*/  IMAD.SHL.U32 R13, R2, 0x2, RZ ;  /* 0x00000002020d7824 */ /* 0x002fe200078e00ff */
[----:B------:R-:W-:-:S02]  /*00a0*/  SGXT.U32 R20, R20, 0x1 ;  /* 0x000000011414781a */ /* 0x000fc40000000000 */
[----:B------:R-:W-:Y:S02]  /*00b0*/  LOP3.LUT R23, R22, 0x3fc, RZ, 0xc0, !PT ;  /* 0x000003fc16177812 */ /* 0x000fe400078ec0ff */
[----:B------:R-:W-:-:S04]  /*00c0*/  LOP3.LUT R0, R20, R13, RZ, 0xfc, !PT ;  /* 0x0000000d14007212 */ /* 0x000fc800078efcff */
[C---:B------:R-:W-:Y:S01]  /*00d0*/  ISETP.GE.AND P1, PT, R0.reuse, 0xe10, PT ;  /* 0x00000e100000780c */ /* 0x040fe20003f26270 */
[----:B------:R-:W-:-:S04]  /*00e0*/  IMAD R3, R0, 0xc00, R23 ;  /* 0x00000c0000037824 */ /* 0x000fc800078e0217 */
[C---:B------:R-:W-:Y:S01]  /*00f0*/  IMAD.WIDE R8, R3.reuse, R6, c[0x0][0x160] ;  /* 0x0000580003087625 */ /* 0x040fe200078e0206 */
[----:B------:R-:W-:-:S05]  /*0100*/  IADD3 R4, R3, 0x400, RZ ;  /* 0x0000040003047810 */ /* 0x000fca0007ffe0ff */
[----:B------:R-:W-:Y:S02]  /*0110*/  IMAD.WIDE R28, R4, R6, c[0x0][0x160] ;  /* 0x00005800041c7625 */ /* 0x000fe400078e0206 */
[----:B------:R-:W2:Y:S04]  /*0120*/  @!P1 LDG.E.EL.64 R14, [R8.64] ;  /* 0x00000004080e9981 */ /* 0x000ea8000c2e1b00 */
[----:B------:R-:W3:Y:S01]  /*0130*/  @!P1 LDG.E.EL.64 R16, [R28.64] ;  /* 0x000000041c109981 */ /* 0x000ee2000c2e1b00 */
[----:B------:R-:W-:Y:S01]  /*0140*/  IADD3 R0, R3, 0x800, RZ ;  /* 0x0000080003007810 */ /* 0x000fe20007ffe0ff */
[----:B------:R-:W-:-:S04]  /*0150*/  CS2R R10, SRZ ;  /* 0x00000000000a7805 */ /* 0x000fc8000001ff00 */
[----:B------:R-:W-:-:S05]  /*0160*/  IMAD.WIDE R18, R0, R6, c[0x0][0x160] ;  /* 0x0000580000127625 */ /* 0x000fca00078e0206 */
[----:B------:R0:W4:Y:S01]  /*0170*/  @!P1 LDG.E.EL.64 R10, [R18.64] ;  /* 0x00000004120a9981 */ /* 0x000122000c2e1b00 */
[----:B------:R-:W-:Y:S02]  /*0180*/  IMAD.MOV.U32 R27, RZ, RZ, 0x40000000 ;  /* 0x40000000ff1b7424 */ /* 0x000fe400078e00ff */
[----:B------:R-:W-:Y:S02]  /*0190*/  IMAD.MOV.U32 R26, RZ, RZ, 0x40400000 ;  /* 0x40400000ff1a7424 */ /* 0x000fe400078e00ff */
[----:B------:R-:W-:Y:S01]  /*01a0*/  IMAD R20, R2, 0x2, R20 ;  /* 0x0000000202147824 */ /* 0x000fe200078e0214 */
[----:B------:R-:W-:Y:S02]  /*01b0*/  FSEL R27, R27, 1, !P1 ;  /* 0x3f8000001b1b7808 */ /* 0x000fe40004800000 */
[----:B------:R-:W-:-:S04]  /*01c0*/  FSEL R26, R26, 1, !P1 ;  /* 0x3f8000001a1a7808 */ /* 0x000fc80004800000 */
[----:B------:R-:W1:Y:S08]  /*01d0*/  MUFU.RCP R27, R27 ;  /* 0x0000001b001b7308 */ /* 0x000e700000001000 */
[----:B------:R-:W5:Y:S01]  /*01e0*/  MUFU.RCP R26, R26 ;  /* 0x0000001a001a7308 */ /* 0x000f620000001000 */
[C---:B--2---:R-:W-:Y:S01]  /*01f0*/  IMAD.U32 R8, R14.reuse, 0x10000, RZ ;  /* 0x000100000e087824 */ /* 0x044fe200078e00ff */
[----:B------:R-:W-:Y:S01]  /*0200*/  PRMT R14, R14, 0x7632, R14 ;  /* 0x000076320e0e7816 */ /* 0x000fe2000000000e */
[----:B---3--:R-:W-:-:S03]  /*0210*/  IMAD.U32 R28, R16, 0x10000, RZ ;  /* 0x00010000101c7824 */ /* 0x008fc600078e00ff */
[----:B------:R-:W-:Y:S01]  /*0220*/  FSEL R30, R8, RZ, !P1 ;  /* 0x000000ff081e7208 */ /* 0x000fe20004800000 */
[----:B------:R-:W-:Y:S02]  /*0230*/  IMAD.U32 R8, R15, 0x10000, RZ ;  /* 0x000100000f087824 */ /* 0x000fe400078e00ff */
[----:B0-----:R-:W-:Y:S02]  /*0240*/  IMAD.U32 R18, R17, 0x10000, RZ ;  /* 0x0001000011127824 */ /* 0x001fe400078e00ff */
[----:B------:R-:W-:Y:S01]  /*0250*/  FADD R9, -R30, R28 ;  /* 0x0000001c1e097221 */ /* 0x000fe20000000100 */
[----:B------:R-:W-:-:S03]  /*0260*/  FSEL R34, R8, RZ, !P1 ;  /* 0x000000ff08227208 */ /* 0x000fc60004800000 */
[----:B-1----:R-:W-:Y:S01]  /*0270*/  FFMA R19, R9, R27, R30 ;  /* 0x0000001b09137223 */ /* 0x002fe2000000001e */
[----:B----4-:R-:W-:Y:S01]  /*0280*/  IMAD.U32 R29, R10, 0x10000, RZ ;  /* 0x000100000a1d7824 */ /* 0x010fe200078e00ff */
[----:B------:R-:W-:Y:S01]  /*0290*/  FADD R8, -R34, R18 ;  /* 0x0000001222087221 */ /* 0x000fe20000000100 */
[----:B------:R-:W-:Y:S01]  /*02a0*/  IMAD.U32 R30, R14, 0x10000, RZ ;  /* 0x000100000e1e7824 */ /* 0x000fe200078e00ff */
[----:B------:R-:W-:Y:S01]  /*02b0*/  FADD R32, R28, -R19 ;  /* 0x800000131c207221 */ /* 0x000fe20000000000 */
[----:B------:R-:W-:Y:S01]  /*02c0*/  FSEL R36, R19, RZ, !P1 ;  /* 0x000000ff13247208 */ /* 0x000fe20004800000 */
[----:B------:R-:W-:Y:S01]  /*02d0*/  IMAD.U32 R19, R11, 0x10000, RZ ;  /* 0x000100000b137824 */ /* 0x000fe200078e00ff */
[----:B------:R-:W-:Y:S01]  /*02e0*/  PRMT R28, R16, 0x7632, R28 ;  /* 0x00007632101c7816 */ /* 0x000fe2000000001c */
[----:B------:R-:W-:Y:S01]  /*02f0*/  FFMA R32, R9, R32, RZ ;  /* 0x0000002009207223 */ /* 0x000fe200000000ff */
[----:B------:R-:W-:Y:S01]  /*0300*/  FFMA R9, R27, R8, R34 ;  /* 0x000000081b097223 */ /* 0x000fe20000000022 */
[----:B------:R-:W-:Y:S01]  /*0310*/  FADD R31, -R36, R29 ;  /* 0x0000001d241f7221 */ /* 0x000fe20000000100 */
[----:B------:R-:W-:Y:S01]  /*0320*/  FSEL R30, R30, RZ, !P1 ;  /* 0x000000ff1e1e7208 */ /* 0x000fe20004800000 */
[----:B------:R-:W-:Y:S01]  /*0330*/  IMAD.U32 R28, R28, 0x10000, RZ ;  /* 0x000100001c1c7824 */ /* 0x000fe200078e00ff */
[----:B------:R-:W-:Y:S01]  /*0340*/  FADD R33, R18, -R9 ;  /* 0x8000000912217221 */ /* 0x000fe20000000000 */
[----:B-----5:R-:W-:Y:S01]  /*0350*/  FFMA R14, R31, R26, R36 ;  /* 0x0000001a1f0e7223 */ /* 0x020fe20000000024 */
[----:B------:R-:W-:-:S02]  /*0360*/  PRMT R11, R10, 0x7632, R11 ;  /* 0x000076320a0b7816 */ /* 0x000fc4000000000b */
[----:B------:R-:W-:Y:S01]  /*0370*/  FFMA R33, R8, R33, RZ ;  /* 0x0000002108217223 */ /* 0x000fe200000000ff */
[----:B------:R-:W-:Y:S01]  /*0380*/  FADD R16, R29, -R14 ;  /* 0x8000000e1d107221 */ /* 0x000fe20000000000 */
[----:B------:R-:W-:Y:S01]  /*0390*/  FSEL R29, R9, RZ, !P1 ;  /* 0x000000ff091d7208 */ /* 0x000fe20004800000 */
[----:B------:R-:W-:Y:S01]  /*03a0*/  FADD R9, -R30, R28 ;  /* 0x0000001c1e097221 */ /* 0x000fe20000000100 */
[----:B------:R-:W-:Y:S01]  /*03b0*/  IMAD.U32 R8, R11, 0x10000, RZ ;  /* 0x000100000b087824 */ /* 0x000fe200078e00ff */
[----:B------:R-:W-:Y:S01]  /*03c0*/  FFMA R16, R31, R16, R32 ;  /* 0x000000101f107223 */ /* 0x000fe20000000020 */
[----:B------:R-:W-:Y:S01]  /*03d0*/  PRMT R34, R17, 0x7632, R34 ;  /* 0x0000763211227816 */ /* 0x000fe20000000022 */
[----:B------:R-:W-:Y:S01]  /*03e0*/  FADD R18, -R29, R19 ;  /* 0x000000131d127221 */ /* 0x000fe20000000100 */
[----:B------:R-:W-:-:S03]  /*03f0*/  PRMT R11, R11, 0x7632, R11 ;  /* 0x000076320b0b7816 */ /* 0x000fc6000000000b */
[----:B------:R-:W-:Y:S01]  /*0400*/  FFMA R10, R26, R18, R29 ;  /* 0x000000121a0a7223 */ /* 0x000fe2000000001d */
[----:B------:R-:W-:Y:S01]  /*0410*/  FFMA R29, R27, R9, R30 ;  /* 0x000000091b1d7223 */ /* 0x000fe2000000001e */
[----:B------:R-:W-:Y:S02]  /*0420*/  IMAD.U32 R34, R34, 0x10000, RZ ;  /* 0x0001000022227824 */ /* 0x000fe400078e00ff */
[----:B------:R-:W-:Y:S01]  /*0430*/  FADD R19, R19, -R10 ;  /* 0x8000000a13137221 */ /* 0x000fe20000000000 */
[----:B------:R-:W-:Y:S01]  /*0440*/  FADD R30, R28, -R29 ;  /* 0x8000001d1c1e7221 */ /* 0x000fe20000000000 */
[----:B------:R-:W-:Y:S01]  /*0450*/  FSEL R35, R29, RZ, !P1 ;  /* 0x000000ff1d237208 */ /* 0x000fe20004800000 */
[----:B------:R-:W-:Y:S01]  /*0460*/  IMAD.U32 R11, R11, 0x10000, RZ ;  /* 0x000100000b0b7824 */ /* 0x000fe200078e00ff */
[----:B------:R-:W-:Y:S01]  /*0470*/  FFMA R18, R18, R19, R33 ;  /* 0x0000001312127223 */ /* 0x000fe20000000021 */
[----:B------:R-:W-:Y:S01]  /*0480*/  FSEL R19, RZ, 6, P1 ;  /* 0x40c00000ff137808 */ /* 0x000fe20000800000 */
[----:B------:R-:W-:Y:S01]  /*0490*/  FFMA R30, R9, R30, RZ ;  /* 0x0000001e091e7223 */ /* 0x000fe200000000ff */
[----:B------:R-:W-:Y:S01]  /*04a0*/  FADD R31, -R35, R8 ;  /* 0x00000008231f7221 */ /* 0x000fe20000000100 */
[----:B------:R-:W-:-:S02]  /*04b0*/  FSEL R28, RZ, 9, P1 ;  /* 0x41100000ff1c7808 */ /* 0x000fc40000800000 */
[C---:B------:R-:W-:Y:S01]  /*04c0*/  FMUL R32, R19.reuse, 16777216 ;  /* 0x4b80000013207820 */ /* 0x040fe20000400000 */
[----:B------:R-:W-:Y:S01]  /*04d0*/  FSETP.GEU.AND P0, PT, R19, 1.175494350822287508e-38, PT ;  /* 0x008000001300780b */ /* 0x000fe20003f0e000 */
[----:B------:R-:W-:Y:S01]  /*04e0*/  FFMA R29, R26, R31, R35 ;  /* 0x0000001f1a1d7223 */ /* 0x000fe20000000023 */
[C---:B------:R-:W-:Y:S01]  /*04f0*/  FMUL R9, R28.reuse, 16777216 ;  /* 0x4b8000001c097820 */ /* 0x040fe20000400000 */
[----:B------:R-:W-:Y:S02]  /*0500*/  FSETP.GEU.AND P2, PT, R28, 1.175494350822287508e-38, PT ;  /* 0x008000001c00780b */ /* 0x000fe40003f4e000 */
[----:B------:R-:W-:Y:S01]  /*0510*/  FSEL R32, R32, R19, !P0 ;  /* 0x0000001320207208 */ /* 0x000fe20004000000 */
[----:B------:R-:W-:Y:S01]  /*0520*/  FADD R8, R8, -R29 ;  /* 0x8000001d08087221 */ /* 0x000fe20000000000 */
[----:B------:R-:W-:Y:S02]  /*0530*/  FSEL R33, R9, R28, !P2 ;  /* 0x0000001c09217208 */ /* 0x000fe40005000000 */
[----:B------:R-:W-:Y:S01]  /*0540*/  FSEL R9, RZ, 3, P1 ;  /* 0x40400000ff097808 */ /* 0x000fe20000800000 */
[----:B------:R-:W-:Y:S01]  /*0550*/  FFMA R31, R31, R8, R30 ;  /* 0x000000081f1f7223 */ /* 0x000fe2000000001e */
[----:B------:R-:W-:Y:S01]  /*0560*/  PRMT R8, R15, 0x7632, R8 ;  /* 0x000076320f087816 */ /* 0x000fe20000000008 */
[----:B------:R-:W0:Y:S01]  /*0570*/  MUFU.RCP R32, R32 ;  /* 0x0000002000207308 */ /* 0x000e220000001000 */
[----:B------:R-:W-:Y:S01]  /*0580*/  FSEL R18, R18, RZ, !P1 ;  /* 0x000000ff12127208 */ /* 0x000fe20004800000 */
[----:B------:R-:W-:Y:S01]  /*0590*/  FMUL R30, R9, 16777216 ;  /* 0x4b800000091e7820 */ /* 0x000fe20000400000 */
[----:B------:R-:W-:Y:S01]  /*05a0*/  FADD R16, R16, R31 ;  /* 0x0000001f10107221 */ /* 0x000fe20000000000 */
[----:B------:R-:W-:Y:S01]  /*05b0*/  IMAD.U32 R8, R8, 0x10000, RZ ;  /* 0x0001000008087824 */ /* 0x000fe200078e00ff */
[----:B------:R-:W-:-:S02]  /*05c0*/  FSEL R31, R14, RZ, !P1 ;  /* 0x000000ff0e1f7208 */ /* 0x000fc40004800000 */
[-C--:B------:R-:W-:Y:S01]  /*05d0*/  FSEL R17, R30, R9.reuse, !P0 ;  /* 0x000000091e117208 */ /* 0x080fe20004000000 */
[----:B------:R-:W1:Y:S01]  /*05e0*/  MUFU.RCP R15, R33 ;  /* 0x00000021000f7308 */ /* 0x000e620000001000 */
[----:B------:R-:W-:Y:S02]  /*05f0*/  FSEL R36, R8, RZ, !P1 ;  /* 0x000000ff08247208 */ /* 0x000fe40004800000 */
[----:B------:R-:W-:Y:S02]  /*0600*/  FSEL R8, R30, R9, !P2 ;  /* 0x000000091e087208 */ /* 0x000fe40005000000 */
[----:B------:R-:W-:Y:S01]  /*0610*/  FSEL R14, R29, RZ, !P1 ;  /* 0x000000ff1d0e7208 */ /* 0x000fe20004800000 */
[----:B0-----:R-:W-:Y:S01]  /*0620*/  FMUL R32, R32, R17 ;  /* 0x0000001120207220 */ /* 0x001fe20000400000 */
[----:B------:R-:W-:-:S04]  /*0630*/  FSEL R17, RZ, 12, P1 ;  /* 0x41400000ff117808 */ /* 0x000fc80000800000 */
[C---:B------:R-:W-:Y:S02]  /*0640*/  FSETP.GEU.AND P0, PT, R17.reuse, 1.175494350822287508e-38, PT ;  /* 0x008000001100780b */ /* 0x040fe40003f0e000 */
[----:B------:R-:W-:Y:S01]  /*0650*/  FSETP.NEU.AND P2, PT, R17, RZ, PT ;  /* 0x000000ff1100720b */ /* 0x000fe20003f4d000 */
[----:B-1----:R-:W-:Y:S01]  /*0660*/  FMUL R15, R15, R8 ;  /* 0x000000080f0f7220 */ /* 0x002fe20000400000 */
[----:B------:R-:W-:Y:S01]  /*0670*/  FADD R8, -R36, R34 ;  /* 0x0000002224087221 */ /* 0x000fe20000000100 */
[----:B------:R-:W-:-:S03]  /*0680*/  FSEL R35, R30, R9, !P0 ;  /* 0x000000091e237208 */ /* 0x000fc60004000000 */
[----:B------:R-:W-:Y:S01]  /*0690*/  FFMA R27, R27, R8, R36 ;  /* 0x000000081b1b7223 */ /* 0x000fe20000000024 */
[----:B------:R-:W-:-:S03]  /*06a0*/  FMUL R36, R17, 16777216 ;  /* 0x4b80000011247820 */ /* 0x000fc60000400000 */
[----:B------:R-:W-:Y:S01]  /*06b0*/  FADD R33, R34, -R27 ;  /* 0x8000001b22217221 */ /* 0x000fe20000000000 */
[----:B------:R-:W-:Y:S01]  /*06c0*/  FADD R34, -R31, R14 ;  /* 0x0000000e1f227221 */ /* 0x000fe20000000100 */
[----:B------:R-:W-:Y:S01]  /*06d0*/  FSEL R36, R36, R17, !P0 ;  /* 0x0000001124247208 */ /* 0x000fe20004000000 */
[----:B------:R-:W0:Y:S01]  /*06e0*/  SHFL.BFLY PT, R14, R17, 0x10, 0x1f ;  /* 0x0e001f00110e7f89 */ /* 0x000e2200000e0000 */
[----:B------:R-:W-:Y:S01]  /*06f0*/  FFMA R8, R8, R33, RZ ;  /* 0x0000002108087223 */ /* 0x000fe200000000ff */
[----:B------:R-:W-:Y:S02]  /*0700*/  FSEL R33, R27, RZ, !P1 ;  /* 0x000000ff1b217208 */ /* 0x000fe40004800000 */
[----:B------:R-:W-:Y:S01]  /*0710*/  FSETP.NEU.AND P0, PT, R19, RZ, PT ;  /* 0x000000ff1300720b */ /* 0x000fe20003f0d000 */
[----:B------:R-:W1:Y:S02]  /*0720*/  MUFU.RCP R36, R36 ;  /* 0x0000002400247308 */ /* 0x000e640000001000 */
[----:B------:R-:W-:Y:S01]  /*0730*/  FADD R29, -R33, R11 ;  /* 0x0000000b211d7221 */ /* 0x000fe20000000100 */
[----:B------:R-:W-:-:S02]  /*0740*/  FSEL R32, R32, RZ, P0 ;  /* 0x000000ff20207208 */ /* 0x000fc40000000000 */
[----:B------:R-:W-:Y:S01]  /*0750*/  FSETP.NEU.AND P0, PT, R28, RZ, PT ;  /* 0x000000ff1c00720b */ /* 0x000fe20003f0d000 */
[----:B------:R-:W-:Y:S02]  /*0760*/  FFMA R26, R26, R29, R33 ;  /* 0x0000001d1a1a7223 */ /* 0x000fe40000000021 */
[----:B------:R-:W-:Y:S01]  /*0770*/  FFMA R27, R34, R32, R31 ;  /* 0x00000020221b7223 */ /* 0x000fe2000000001f */
[----:B------:R-:W-:Y:S01]  /*0780*/  FSEL R31, R16, RZ, !P1 ;  /* 0x000000ff101f7208 */ /* 0x000fe20004800000 */
[----:B------:R-:W-:Y:S01]  /*0790*/  FADD R11, R11, -R26 ;  /* 0x8000001a0b0b7221 */ /* 0x000fe20000000000 */
[----:B------:R-:W-:-:S03]  /*07a0*/  FSEL R26, R26, RZ, !P1 ;  /* 0x000000ff1a1a7208 */ /* 0x000fc60004800000 */
[----:B------:R-:W-:Y:S01]  /*07b0*/  FFMA R11, R29, R11, R8 ;  /* 0x0000000b1d0b7223 */ /* 0x000fe20000000008 */
[----:B-1----:R-:W-:Y:S01]  /*07c0*/  FMUL R30, R36, R35 ;  /* 0x00000023241e7220 */ /* 0x002fe20000400000 */
[----:B------:R-:W-:Y:S01]  /*07d0*/  FMUL R36, R34, R34 ;  /* 0x0000002222247220 */ /* 0x000fe20000400000 */
[----:B------:R-:W-:Y:S01]  /*07e0*/  FSEL R34, R10, RZ, !P1 ;  /* 0x000000ff0a227208 */ /* 0x000fe20004800000 */
[----:B0-----:R-:W-:Y:S01]  /*07f0*/  FADD R8, R17, R14 ;  /* 0x0000000e11087221 */ /* 0x001fe20000000000 */
[----:B------:R-:W-:Y:S01]  /*0800*/  FSEL R10, R15, RZ, P0 ;  /* 0x000000ff0f0a7208 */ /* 0x000fe20000000000 */
[----:B------:R-:W-:Y:S01]  /*0810*/  FMUL R9, R9, R36 ;  /* 0x0000002409097220 */ /* 0x000fe20000400000 */
[----:B------:R-:W-:Y:S01]  /*0820*/  FSEL R30, R30, RZ, P2 ;  /* 0x000000ff1e1e7208 */ /* 0x000fe20001000000 */
[----:B------:R-:W-:Y:S01]  /*0830*/  FADD R34, R34, -R27 ;  /* 0x8000001b22227221 */ /* 0x000fe20000000000 */
[----:B------:R-:W-:Y:S01]  /*0840*/  FSETP.GEU.AND P3, PT, |R8|, 1.175494350822287508e-38, PT ;  /* 0x008000000800780b */ /* 0x000fe20003f6e200 */
[----:B------:R-:W-:Y:S01]  /*0850*/  FFMA R9, R32, R9, R31 ;  /* 0x0000000920097223 */ /* 0x000fe2000000001f */
[----:B------:R-:W-:Y:S01]  /*0860*/  FSETP.GT.AND P0, PT, |R8|, 8.50705917302346158658e+37, PT ;  /* 0x7e8000000800780b */ /* 0x000fe20003f04200 */
[C---:B------:R-:W-:Y:S01]  /*0870*/  FMUL R16, R34.reuse, R34 ;  /* 0x0000002222107220 */ /* 0x040fe20000400000 */
[----:B------:R-:W-:Y:S01]  /*0880*/  FFMA R27, R34, R10, R27 ;  /* 0x0000000a221b7223 */ /* 0x000fe2000000001b */
[----:B------:R-:W-:Y:S01]  /*0890*/  FADD R15, R18, R9 ;  /* 0x00000009120f7221 */ /* 0x000fe20000000000 */
[----:B------:R-:W-:Y:S01]  /*08a0*/  FSEL R11, R11, RZ, !P1 ;  /* 0x000000ff0b0b7208 */ /* 0x000fe20004800000 */
[----:B------:R-:W-:Y:S01]  /*08b0*/  FMUL R16, R19, R16 ;  /* 0x0000001013107220 */ /* 0x000fe20000400000 */
[----:B------:R-:W-:Y:S01]  /*08c0*/  FMUL R19, R8, 0.25 ;  /* 0x3e80000008137820 */ /* 0x000fe20000400000 */
[----:B------:R-:W0:Y:S01]  /*08d0*/  SHFL.BFLY PT, R9, R8, 0x8, 0x1f ;  /* 0x0d001f0008097f89 */ /* 0x000e2200000e0000 */
[----:B------:R-:W-:Y:S01]  /*08e0*/  FADD R26, R26, -R27 ;  /* 0x8000001b1a1a7221 */ /* 0x000fe20000000000 */
[----:B------:R-:W-:Y:S01]  /*08f0*/  FFMA R16, R10, R16, R15 ;  /* 0x000000100a107223 */ /* 0x000fe2000000000f */
[----:B------:R-:W-:-:S02]  /*0900*/  FSETP.NEU.AND P2, PT, R8, RZ, PT ;  /* 0x000000ff0800720b */ /* 0x000fc40003f4d000 */
[----:B------:R-:W-:Y:S01]  /*0910*/  FSEL R19, R19, R8, P0 ;  /* 0x0000000813137208 */ /* 0x000fe20000000000 */
[C---:B------:R-:W-:Y:S01]  /*0920*/  FMUL R15, R26.reuse, R26 ;  /* 0x0000001a1a0f7220 */ /* 0x040fe20000400000 */
[----:B------:R-:W-:Y:S01]  /*0930*/  FFMA R27, R26, R30, R27 ;  /* 0x0000001e1a1b7223 */ /* 0x000fe2000000001b */
[----:B------:R-:W-:Y:S01]  /*0940*/  FADD R11, R11, R16 ;  /* 0x000000100b0b7221 */ /* 0x000fe20000000000 */
[----:B------:R-:W-:Y:S01]  /*0950*/  @P0 FMUL R14, R14, 0.25 ;  /* 0x3e8000000e0e0820 */ /* 0x000fe20000400000 */
[----:B------:R-:W-:Y:S01]  /*0960*/  @!P3 FMUL R19, R19, 16777216 ;  /* 0x4b8000001313b820 */ /* 0x000fe20000400000 */
[----:B------:R-:W-:Y:S01]  /*0970*/  FMUL R15, R28, R15 ;  /* 0x0000000f1c0f7220 */ /* 0x000fe20000400000 */
[----:B------:R-:W1:Y:S01]  /*0980*/  SHFL.BFLY PT, R16, R27, 0x10, 0x1f ;  /* 0x0e001f001b107f89 */ /* 0x000e6200000e0000 */
[----:B------:R-:W-:Y:S02]  /*0990*/  @!P3 FMUL R14, R14, 16777216 ;  /* 0x4b8000000e0eb820 */ /* 0x000fe40000400000 */
[----:B------:R-:W-:Y:S01]  /*09a0*/  FFMA R15, R30, R15, R11 ;  /* 0x0000000f1e0f7223 */ /* 0x000fe2000000000b */
[----:B------:R-:W2:Y:S04]  /*09b0*/  MUFU.RCP R19, R19 ;  /* 0x0000001300137308 */ /* 0x000ea80000001000 */
[----:B------:R-:W3:Y:S01]  /*09c0*/  SHFL.BFLY PT, R18, R15, 0x10, 0x1f ;  /* 0x0e001f000f127f89 */ /* 0x000ee200000e0000 */
[----:B0-----:R-:W-:-:S04]  /*09d0*/  FADD R10, R8, R9 ;  /* 0x00000009080a7221 */ /* 0x001fc80000000000 */
[C---:B------:R-:W-:Y:S01]  /*09e0*/  FMUL R29, R10.reuse, 0.25 ;  /* 0x3e8000000a1d7820 */ /* 0x040fe20000400000 */
[C---:B------:R-:W-:Y:S01]  /*09f0*/  FSETP.GEU.AND P3, PT, |R10|.reuse, 1.175494350822287508e-38, PT ;  /* 0x008000000a00780b */ /* 0x040fe20003f6e200 */
[----:B------:R-:W0:Y:S01]  /*0a00*/  SHFL.BFLY PT, R11, R10, 0x4, 0x1f ;  /* 0x0c801f000a0b7f89 */ /* 0x000e2200000e0000 */
[----:B------:R-:W-:Y:S01]  /*0a10*/  FSETP.GT.AND P0, PT, |R10|, 8.50705917302346158658e+37, PT ;  /* 0x7e8000000a00780b */ /* 0x000fe20003f04200 */
[----:B--2---:R-:W-:-:S03]  /*0a20*/  FMUL R14, R19, R14 ;  /* 0x0000000e130e7220 */ /* 0x004fc60000400000 */
[----:B------:R-:W-:Y:S01]  /*0a30*/  FSEL R29, R29, R10, P0 ;  /* 0x0000000a1d1d7208 */ /* 0x000fe20000000000 */
[----:B-1----:R-:W-:Y:S01]  /*0a40*/  FADD R16, -R27, R16 ;  /* 0x000000101b107221 */ /* 0x002fe20000000100 */
[----:B------:R-:W-:Y:S02]  /*0a50*/  FSEL R14, R14, RZ, P2 ;  /* 0x000000ff0e0e7208 */ /* 0x000fe40001000000 */
[----:B------:R-:W-:Y:S01]  /*0a60*/  FSETP.NEU.AND P2, PT, R10, RZ, PT ;  /* 0x000000ff0a00720b */ /* 0x000fe20003f4d000 */
[C---:B------:R-:W-:Y:S02]  /*0a70*/  FMUL R26, R16.reuse, R16 ;  /* 0x00000010101a7220 */ /* 0x040fe40000400000 */
[----:B------:R-:W-:Y:S01]  /*0a80*/  FFMA R27, R16, R14, R27 ;  /* 0x0000000e101b7223 */ /* 0x000fe2000000001b */
[----:B------:R-:W-:Y:S01]  /*0a90*/  @!P3 FMUL R29, R29, 16777216 ;  /* 0x4b8000001d1db820 */ /* 0x000fe20000400000 */
[----:B---3--:R-:W-:Y:S01]  /*0aa0*/  FADD R15, R15, R18 ;  /* 0x000000120f0f7221 */ /* 0x008fe20000000000 */
[----:B------:R-:W-:Y:S01]  /*0ab0*/  FMUL R26, R17, R26 ;  /* 0x0000001a111a7220 */ /* 0x000fe20000400000 */
[----:B------:R-:W-:Y:S01]  /*0ac0*/  @P0 FMUL R9, R9, 0.25 ;  /* 0x3e80000009090820 */ /* 0x000fe20000400000 */
[----:B------:R-:W1:Y:S01]  /*0ad0*/  SHFL.BFLY PT, R16, R27, 0x8, 0x1f ;  /* 0x0d001f001b107f89 */ /* 0x000e6200000e0000 */
[----:B------:R-:W2:Y:S01]  /*0ae0*/  MUFU.RCP R28, R29 ;  /* 0x0000001d001c7308 */ /* 0x000ea20000001000 */
[----:B------:R-:W-:Y:S01]  /*0af0*/  FFMA R15, R14, R26, R15 ;  /* 0x0000001a0e0f7223 */ /* 0x000fe2000000000f */
[----:B------:R-:W-:-:S04]  /*0b00*/  @!P3 FMUL R9, R9, 16777216 ;  /* 0x4b8000000909b820 */ /* 0x000fc80000400000 */
[----:B------:R-:W3:Y:S01]  /*0b10*/  SHFL.BFLY PT, R18, R15, 0x8, 0x1f ;  /* 0x0d001f000f127f89 */ /* 0x000ee200000e0000 */
[----:B0-----:R-:W-:-:S04]  /*0b20*/  FADD R14, R10, R11 ;  /* 0x0000000b0a0e7221 */ /* 0x001fc80000000000 */
[C---:B------:R-:W-:Y:S01]  /*0b30*/  FMUL R17, R14.reuse, 0.25 ;  /* 0x3e8000000e117820 */ /* 0x040fe20000400000 */
[C---:B------:R-:W-:Y:S02]  /*0b40*/  FSETP.GEU.AND P3, PT, |R14|.reuse, 1.175494350822287508e-38, PT ;  /* 0x008000000e00780b */ /* 0x040fe40003f6e200 */
[----:B------:R-:W-:Y:S01]  /*0b50*/  FSETP.GT.AND P0, PT, |R14|, 8.50705917302346158658e+37, PT ;  /* 0x7e8000000e00780b */ /* 0x000fe20003f04200 */
[----:B--2---:R-:W-:Y:S02]  /*0b60*/  FMUL R28, R28, R9 ;  /* 0x000000091c1c7220 */ /* 0x004fe40000400000 */
[----:B------:R-:W0:Y:S01]  /*0b70*/  SHFL.BFLY PT, R9, R14, 0x2, 0x1f ;  /* 0x0c401f000e097f89 */ /* 0x000e2200000e0000 */
[----:B------:R-:W-:Y:S02]  /*0b80*/  FSEL R19, R17, R14, P0 ;  /* 0x0000000e11137208 */ /* 0x000fe40000000000 */
[----:B------:R-:W-:Y:S01]  /*0b90*/  FSEL R28, R28, RZ, P2 ;  /* 0x000000ff1c1c7208 */ /* 0x000fe20001000000 */
[----:B-1----:R-:W-:Y:S01]  /*0ba0*/  FADD R16, -R27, R16 ;  /* 0x000000101b107221 */ /* 0x002fe20000000100 */
[----:B------:R-:W-:-:S03]  /*0bb0*/  FSETP.NEU.AND P2, PT, R14, RZ, PT ;  /* 0x000000ff0e00720b */ /* 0x000fc60003f4d000 */
[----:B------:R-:W-:Y:S01]  /*0bc0*/  @!P3 FMUL R19, R19, 16777216 ;  /* 0x4b8000001313b820 */ /* 0x000fe20000400000 */
[C---:B------:R-:W-:Y:S01]  /*0bd0*/  FMUL R17, R16.reuse, R16 ;  /* 0x0000001010117220 */ /* 0x040fe20000400000 */
[----:B------:R-:W-:Y:S02]  /*0be0*/  FFMA R27, R16, R28, R27 ;  /* 0x0000001c101b7223 */ /* 0x000fe4000000001b */
[----:B------:R-:W1:Y:S01]  /*0bf0*/  MUFU.RCP R26, R19 ;  /* 0x00000013001a7308 */ /* 0x000e620000001000 */
[----:B---3--:R-:W-:Y:S01]  /*0c00*/  FADD R15, R15, R18 ;  /* 0x000000120f0f7221 */ /* 0x008fe20000000000 */
[----:B------:R-:W-:Y:S01]  /*0c10*/  FMUL R17, R8, R17 ;  /* 0x0000001108117220 */ /* 0x000fe20000400000 */
[----:B------:R-:W-:Y:S01]  /*0c20*/  @P0 FMUL R11, R11, 0.25 ;  /* 0x3e8000000b0b0820 */ /* 0x000fe20000400000 */
[----:B------:R-:W2:Y:S02]  /*0c30*/  SHFL.BFLY PT, R16, R27, 0x4, 0x1f ;  /* 0x0c801f001b107f89 */ /* 0x000ea400000e0000 */
[----:B------:R-:W-:Y:S01]  /*0c40*/  FFMA R15, R28, R17, R15 ;  /* 0x000000111c0f7223 */ /* 0x000fe2000000000f */
[----:B------:R-:W-:-:S04]  /*0c50*/  @!P3 FMUL R11, R11, 16777216 ;  /* 0x4b8000000b0bb820 */ /* 0x000fc80000400000 */
[----:B------:R-:W3:Y:S01]  /*0c60*/  SHFL.BFLY PT, R18, R15, 0x4, 0x1f ;  /* 0x0c801f000f127f89 */ /* 0x000ee200000e0000 */
[----:B0-----:R-:W-:Y:S01]  /*0c70*/  FADD R8, R14, R9 ;  /* 0x000000090e087221 */ /* 0x001fe20000000000 */
[----:B-1----:R-:W-:-:S03]  /*0c80*/  FMUL R26, R26, R11 ;  /* 0x0000000b1a1a7220 */ /* 0x002fc60000400000 */
[C---:B------:R-:W-:Y:S01]  /*0c90*/  FMUL R17, R8.reuse, 0.25 ;  /* 0x3e80000008117820 */ /* 0x040fe20000400000 */
[C---:B------:R-:W-:Y:S01]  /*0ca0*/  FSETP.GEU.AND P3, PT, |R8|.reuse, 1.175494350822287508e-38, PT ;  /* 0x008000000800780b */ /* 0x040fe20003f6e200 */
[----:B------:R-:W0:Y:S01]  /*0cb0*/  SHFL.BFLY PT, R11, R8, 0x1, 0x1f ;  /* 0x0c201f00080b7f89 */ /* 0x000e2200000e0000 */
[----:B------:R-:W-:Y:S02]  /*0cc0*/  FSETP.GT.AND P0, PT, |R8|, 8.50705917302346158658e+37, PT ;  /* 0x7e8000000800780b */ /* 0x000fe40003f04200 */
[----:B------:R-:W-:Y:S02]  /*0cd0*/  FSEL R26, R26, RZ, P2 ;  /* 0x000000ff1a1a7208 */ /* 0x000fe40001000000 */
[----:B------:R-:W-:Y:S02]  /*0ce0*/  FSEL R19, R17, R8, P0 ;  /* 0x0000000811137208 */ /* 0x000fe40000000000 */
[----:B------:R-:W-:Y:S01]  /*0cf0*/  FSETP.NEU.AND P2, PT, R8, RZ, PT ;  /* 0x000000ff0800720b */ /* 0x000fe20003f4d000 */
[----:B--2---:R-:W-:-:S04]  /*0d00*/  FADD R16, -R27, R16 ;  /* 0x000000101b107221 */ /* 0x004fc80000000100 */
[----:B------:R-:W-:Y:S01]  /*0d10*/  @!P3 FMUL R19, R19, 16777216 ;  /* 0x4b8000001313b820 */ /* 0x000fe20000400000 */
[C---:B------:R-:W-:Y:S01]  /*0d20*/  FMUL R17, R16.reuse, R16 ;  /* 0x0000001010117220 */ /* 0x040fe20000400000 */
[----:B------:R-:W-:Y:S01]  /*0d30*/  FFMA R27, R16, R26, R27 ;  /* 0x0000001a101b7223 */ /* 0x000fe2000000001b */
[----:B------:R-:W-:Y:S01]  /*0d40*/  @P0 FMUL R9, R9, 0.25 ;  /* 0x3e80000009090820 */ /* 0x000fe20000400000 */
[----:B---3--:R-:W-:Y:S01]  /*0d50*/  FADD R15, R15, R18 ;  /* 0x000000120f0f7221 */ /* 0x008fe20000000000 */
[----:B------:R-:W-:Y:S01]  /*0d60*/  FMUL R17, R10, R17 ;  /* 0x000000110a117220 */ /* 0x000fe20000400000 */
[----:B------:R-:W1:Y:S01]  /*0d70*/  MUFU.RCP R18, R19 ;  /* 0x0000001300127308 */ /* 0x000e620000001000 */
[----:B------:R-:W2:Y:S01]  /*0d80*/  SHFL.BFLY PT, R10, R27, 0x2, 0x1f ;  /* 0x0c401f001b0a7f89 */ /* 0x000ea200000e0000 */
[----:B------:R-:W-:Y:S01]  /*0d90*/  @!P3 FMUL R9, R9, 16777216 ;  /* 0x4b8000000909b820 */ /* 0x000fe20000400000 */
[----:B------:R-:W-:Y:S01]  /*0da0*/  FFMA R17, R26, R17, R15 ;  /* 0x000000111a117223 */ /* 0x000fe2000000000f */
[----:B0-----:R-:W-:-:S04]  /*0db0*/  FADD R15, R8, R11 ;  /* 0x0000000b080f7221 */ /* 0x001fc80000000000 */
[----:B------:R-:W0:Y:S01]  /*0dc0*/  SHFL.BFLY PT, R16, R17, 0x2, 0x1f ;  /* 0x0c401f0011107f89 */ /* 0x000e2200000e0000 */
[C---:B------:R-:W-:Y:S01]  /*0dd0*/  FMUL R26, R15.reuse, 0.25 ;  /* 0x3e8000000f1a7820 */ /* 0x040fe20000400000 */
[C---:B------:R-:W-:Y:S02]  /*0de0*/  FSETP.GEU.AND P3, PT, |R15|.reuse, 1.175494350822287508e-38, PT ;  /* 0x008000000f00780b */ /* 0x040fe40003f6e200 */
[----:B------:R-:W-:Y:S01]  /*0df0*/  FSETP.GT.AND P0, PT, |R15|, 8.50705917302346158658e+37, PT ;  /* 0x7e8000000f00780b */ /* 0x000fe20003f04200 */
[----:B-1----:R-:W-:-:S03]  /*0e00*/  FMUL R18, R18, R9 ;  /* 0x0000000912127220 */ /* 0x002fc60000400000 */
[----:B------:R-:W-:Y:S02]  /*0e10*/  FSEL R26, R26, R15, P0 ;  /* 0x0000000f1a1a7208 */ /* 0x000fe40000000000 */
[----:B------:R-:W-:Y:S02]  /*0e20*/  FSEL R18, R18, RZ, P2 ;  /* 0x000000ff12127208 */ /* 0x000fe40001000000 */
[----:B------:R-:W-:-:S03]  /*0e30*/  LOP3.LUT P2, RZ, R5, 0x1f, RZ, 0xc0, !PT ;  /* 0x0000001f05ff7812 */ /* 0x000fc6000784c0ff */
[----:B------:R-:W-:Y:S01]  /*0e40*/  @!P3 FMUL R26, R26, 16777216 ;  /* 0x4b8000001a1ab820 */ /* 0x000fe20000400000 */
[----:B--2---:R-:W-:Y:S01]  /*0e50*/  FADD R10, -R27, R10 ;  /* 0x0000000a1b0a7221 */ /* 0x004fe20000000100 */
[----:B------:R-:W-:Y:S01]  /*0e60*/  @P0 FMUL R11, R11, 0.25 ;  /* 0x3e8000000b0b0820 */ /* 0x000fe20000400000 */
[----:B------:R-:W-:Y:S02]  /*0e70*/  FSETP.NEU.AND P0, PT, R15, RZ, PT ;  /* 0x000000ff0f00720b */ /* 0x000fe40003f0d000 */
[C---:B------:R-:W-:Y:S01]  /*0e80*/  FMUL R9, R10.reuse, R10 ;  /* 0x0000000a0a097220 */ /* 0x040fe20000400000 */
[----:B------:R-:W-:Y:S01]  /*0e90*/  FFMA R27, R10, R18, R27 ;  /* 0x000000120a1b7223 */ /* 0x000fe2000000001b */
[----:B------:R-:W1:Y:S01]  /*0ea0*/  MUFU.RCP R26, R26 ;  /* 0x0000001a001a7308 */ /* 0x000e620000001000 */
[----:B0-----:R-:W-:Y:S01]  /*0eb0*/  FADD R17, R17, R16 ;  /* 0x0000001011117221 */ /* 0x001fe20000000000 */
[----:B------:R-:W-:Y:S01]  /*0ec0*/  FMUL R9, R14, R9 ;  /* 0x000000090e097220 */ /* 0x000fe20000400000 */
[----:B------:R-:W-:Y:S01]  /*0ed0*/  @!P3 FMUL R11, R11, 16777216 ;  /* 0x4b8000000b0bb820 */ /* 0x000fe20000400000 */
[----:B------:R-:W0:Y:S01]  /*0ee0*/  SHFL.BFLY PT, R10, R27, 0x1, 0x1f ;  /* 0x0c201f001b0a7f89 */ /* 0x000e2200000e0000 */
[----:B------:R-:W-:Y:S01]  /*0ef0*/  ISETP.GE.AND P3, PT, R5, 0x10, PT ;  /* 0x000000100500780c */ /* 0x000fe20003f66270 */
[----:B------:R-:W-:Y:S01]  /*0f00*/  FFMA R9, R18, R9, R17 ;  /* 0x0000000912097223 */ /* 0x000fe20000000011 */
[----:B------:R-:W-:-:S04]  /*0f10*/  SHF.R.U32.HI R18, RZ, 0x5, R5 ;  /* 0x00000005ff127819 */ /* 0x000fc80000011605 */
[----:B------:R-:W2:Y:S01]  /*0f20*/  SHFL.BFLY PT, R14, R9, 0x1, 0x1f ;  /* 0x0c201f00090e7f89 */ /* 0x000ea200000e0000 */
[----:B------:R-:W-:Y:S01]  /*0f30*/  SGXT.U32 R18, R18, 0x3 ;  /* 0x000000031212781a */ /* 0x000fe20000000000 */
[----:B-1----:R-:W-:-:S05]  /*0f40*/  FMUL R11, R26, R11 ;  /* 0x0000000b1a0b7220 */ /* 0x002fca0000400000 */
[----:B------:R-:W-:Y:S01]  /*0f50*/  FSEL R11, R11, RZ, P0 ;  /* 0x000000ff0b0b7208 */ /* 0x000fe20000000000 */
[----:B0-----:R-:W-:Y:S01]  /*0f60*/  FADD R16, -R27, R10 ;  /* 0x0000000a1b107221 */ /* 0x001fe20000000100 */
[----:B------:R-:W-:-:S03]  /*0f70*/  LOP3.LUT R10, R5, 0x100, RZ, 0xc0, !PT ;  /* 0x00000100050a7812 */ /* 0x000fc600078ec0ff */
[C---:B------:R-:W-:Y:S01]  /*0f80*/  FMUL R17, R16.reuse, R16 ;  /* 0x0000001010117220 */ /* 0x040fe20000400000 */
[----:B------:R-:W-:Y:S01]  /*0f90*/  SHF.R.U32.HI R19, RZ, 0x5, R10 ;  /* 0x00000005ff137819 */ /* 0x000fe2000001160a */
[----:B------:R-:W-:Y:S01]  /*0fa0*/  FFMA R27, R16, R11, R27 ;  /* 0x0000000b101b7223 */ /* 0x000fe2000000001b */
[----:B--2---:R-:W-:Y:S01]  /*0fb0*/  FADD R14, R9, R14 ;  /* 0x0000000e090e7221 */ /* 0x004fe20000000000 */
[----:B------:R-:W-:Y:S01]  /*0fc0*/  FMUL R17, R8, R17 ;  /* 0x0000001108117220 */ /* 0x000fe20000400000 */
[----:B------:R-:W-:-:S03]  /*0fd0*/  LOP3.LUT R18, R19, R18, RZ, 0xfc, !PT ;  /* 0x0000001213127212 */ /* 0x000fc600078efcff */
[----:B------:R-:W-:Y:S02]  /*0fe0*/  FFMA R17, R11, R17, R14 ;  /* 0x000000110b117223 */ /* 0x000fe4000000000e */
[----:B------:R-:W-:Y:S04]  /*0ff0*/  @!P2 STS [R18.X4+0x80], R15 ;  /* 0x0000800f1200a388 */ /* 0x000fe80000004800 */
[----:B------:R-:W-:Y:S04]  /*1000*/  @!P2 STS [R18.X4], R27 ;  /* 0x0000001b1200a388 */ /* 0x000fe80000004800 */
[----:B------:R-:W-:Y:S04]  /*1010*/  @!P2 STS [R18.X4+0x40], R17 ;  /* 0x000040111200a388 */ /* 0x000fe80000004800 */
[----:B------:R-:W-:Y:S06]  /*1020*/  BAR.SYNC.DEFER_BLOCKING 0x0 ;  /* 0x0000000000007b1d */ /* 0x000fec0000010000 */
[----:B------:R-:W0:Y:S04]  /*1030*/  @!P3 LDS R21, [R5.X4+0x80] ;  /* 0x000080000515b984 */ /* 0x000e280000004800 */
[----:B------:R-:W1:Y:S04]  /*1040*/  @!P3 LDS R24, [R5.X4] ;  /* 0x000000000518b984 */ /* 0x000e680000004800 */
[----:B------:R-:W2:Y:S04]  /*1050*/  @!P3 LDS R25, [R5.X4+0x40] ;  /* 0x000040000519b984 */ /* 0x000ea80000004800 */
[----:B0-----:R-:W0:Y:S04]  /*1060*/  SHFL.BFLY PT, R16, R21, 0x4, 0x1f ;  /* 0x0c801f0015107f89 */ /* 0x001e2800000e0000 */
[----:B-1----:R-:W1:Y:S04]  /*1070*/  SHFL.BFLY PT, R15, R24, 0x4, 0x1f ;  /* 0x0c801f00180f7f89 */ /* 0x002e6800000e0000 */
[----:B--2---:R-:W2:Y:S01]  /*1080*/  SHFL.BFLY PT, R14, R25, 0x4, 0x1f ;  /* 0x0c801f00190e7f89 */ /* 0x004ea200000e0000 */
[----:B0-----:R-:W-:-:S04]  /*1090*/  FADD R8, R21, R16 ;  /* 0x0000001015087221 */ /* 0x001fc80000000000 */
[C---:B------:R-:W-:Y:S01]  /*10a0*/  FMUL R9, R8.reuse, 0.25 ;  /* 0x3e80000008097820 */ /* 0x040fe20000400000 */
[C---:B------:R-:W-:Y:S01]  /*10b0*/  FSETP.GEU.AND P3, PT, |R8|.reuse, 1.175494350822287508e-38, PT ;  /* 0x008000000800780b */ /* 0x040fe20003f6e200 */
[----:B------:R-:W0:Y:S01]  /*10c0*/  SHFL.BFLY PT, R11, R8, 0x2, 0x1f ;  /* 0x0c401f00080b7f89 */ /* 0x000e2200000e0000 */
[----:B------:R-:W-:Y:S01]  /*10d0*/  FSETP.GT.AND P0, PT, |R8|, 8.50705917302346158658e+37, PT ;  /* 0x7e8000000800780b */ /* 0x000fe20003f04200 */
[----:B-1----:R-:W-:Y:S01]  /*10e0*/  FADD R15, -R24, R15 ;  /* 0x0000000f180f7221 */ /* 0x002fe20000000100 */
[----:B--2---:R-:W-:Y:S02]  /*10f0*/  FADD R25, R25, R14 ;  /* 0x0000000e19197221 */ /* 0x004fe40000000000 */
[----:B------:R-:W-:-:S07]  /*1100*/  FSEL R17, R9, R8, P0 ;  /* 0x0000000809117208 */ /* 0x000fce0000000000 */
[----:B------:R-:W-:Y:S02]  /*1110*/  @!P3 FMUL R17, R17, 16777216 ;  /* 0x4b8000001111b820 */ /* 0x000fe40000400000 */
[----:B------:R-:W-:-:S04]  /*1120*/  @P0 FMUL R16, R16, 0.25 ;  /* 0x3e80000010100820 */ /* 0x000fc80000400000 */
[----:B------:R-:W1:Y:S01]  /*1130*/  MUFU.RCP R17, R17 ;  /* 0x0000001100117308 */ /* 0x000e620000001000 */
[----:B------:R-:W-:Y:S01]  /*1140*/  @!P3 FMUL R16, R16, 16777216 ;  /* 0x4b8000001010b820 */ /* 0x000fe20000400000 */
[C---:B------:R-:W-:Y:S01]  /*1150*/  FSETP.NEU.AND P3, PT, R8.reuse, RZ, PT ;  /* 0x000000ff0800720b */ /* 0x040fe20003f6d000 */
[----:B0-----:R-:W-:-:S04]  /*1160*/  FADD R9, R8, R11 ;  /* 0x0000000b08097221 */ /* 0x001fc80000000000 */
[C---:B------:R-:W-:Y:S01]  /*1170*/  FMUL R18, R9.reuse, 0.25 ;  /* 0x3e80000009127820 */ /* 0x040fe20000400000 */
[C---:B------:R-:W-:Y:S01]  /*1180*/  FSETP.GEU.AND P4, PT, |R9|.reuse, 1.175494350822287508e-38, PT ;  /* 0x008000000900780b */ /* 0x040fe20003f8e200 */
[----:B------:R-:W0:Y:S01]  /*1190*/  SHFL.BFLY PT, R14, R9, 0x1, 0x1f ;  /* 0x0c201f00090e7f89 */ /* 0x000e2200000e0000 */
[----:B------:R-:W-:Y:S01]  /*11a0*/  FSETP.GT.AND P0, PT, |R9|, 8.50705917302346158658e+37, PT ;  /* 0x7e8000000900780b */ /* 0x000fe20003f04200 */
[----:B-1----:R-:W-:-:S03]  /*11b0*/  FMUL R16, R17, R16 ;  /* 0x0000001011107220 */ /* 0x002fc60000400000 */
[----:B------:R-:W-:Y:S01]  /*11c0*/  FSEL R19, R18, R9, P0 ;  /* 0x0000000912137208 */ /* 0x000fe20000000000 */
[----:B------:R-:W-:Y:S01]  /*11d0*/  FMUL R18, R15, R15 ;  /* 0x0000000f0f127220 */ /* 0x000fe20000400000 */
[----:B------:R-:W-:-:S03]  /*11e0*/  FSEL R16, R16, RZ, P3 ;  /* 0x000000ff10107208 */ /* 0x000fc60001800000 */
[----:B------:R-:W-:Y:S02]  /*11f0*/  FMUL R18, R21, R18 ;  /* 0x0000001215127220 */ /* 0x000fe40000400000 */
[----:B------:R-:W-:Y:S01]  /*1200*/  @!P4 FMUL R19, R19, 16777216 ;  /* 0x4b8000001313c820 */ /* 0x000fe20000400000 */
[----:B------:R-:W-:Y:S01]  /*1210*/  FFMA R24, R15, R16, R24 ;  /* 0x000000100f187223 */ /* 0x000fe20000000018 */
[----:B------:R-:W-:Y:S02]  /*1220*/  FFMA R18, R16, R18, R25 ;  /* 0x0000001210127223 */ /* 0x000fe40000000019 */
[----:B------:R1:W2:Y:S01]  /*1230*/  MUFU.RCP R26, R19 ;  /* 0x00000013001a7308 */ /* 0x0002a20000001000 */
[----:B------:R-:W-:Y:S01]  /*1240*/  @P0 FMUL R11, R11, 0.25 ;  /* 0x3e8000000b0b0820 */ /* 0x000fe20000400000 */
[----:B------:R-:W-:Y:S01]  /*1250*/  FSETP.NEU.AND P0, PT, R9, RZ, PT ;  /* 0x000000ff0900720b */ /* 0x000fe20003f0d000 */
[----:B------:R-:W3:Y:S02]  /*1260*/  SHFL.BFLY PT, R15, R24, 0x2, 0x1f ;  /* 0x0c401f00180f7f89 */ /* 0x000ee400000e0000 */
[----:B------:R-:W-:-:S02]  /*1270*/  @!P4 FMUL R11, R11, 16777216 ;  /* 0x4b8000000b0bc820 */ /* 0x000fc40000400000 */
[----:B------:R-:W4:Y:S01]  /*1280*/  SHFL.BFLY PT, R17, R18, 0x2, 0x1f ;  /* 0x0c401f0012117f89 */ /* 0x000f2200000e0000 */
[----:B0-----:R-:W-:-:S04]  /*1290*/  FADD R16, R9, R14 ;  /* 0x0000000e09107221 */ /* 0x001fc80000000000 */
[C---:B-1----:R-:W-:Y:S01]  /*12a0*/  FMUL R19, R16.reuse, 0.25 ;  /* 0x3e80000010137820 */ /* 0x042fe20000400000 */
[----:B------:R-:W-:Y:S01]  /*12b0*/  FSETP.GEU.AND P3, PT, |R16|, 1.175494350822287508e-38, PT ;  /* 0x008000001000780b */ /* 0x000fe20003f6e200 */
[----:B--2---:R-:W-:-:S05]  /*12c0*/  FMUL R26, R26, R11 ;  /* 0x0000000b1a1a7220 */ /* 0x004fca0000400000 */
[----:B------:R-:W-:Y:S02]  /*12d0*/  FSEL R26, R26, RZ, P0 ;  /* 0x000000ff1a1a7208 */ /* 0x000fe40000000000 */
[----:B------:R-:W-:Y:S01]  /*12e0*/  FSETP.GT.AND P0, PT, |R16|, 8.50705917302346158658e+37, PT ;  /* 0x7e8000001000780b */ /* 0x000fe20003f04200 */
[----:B---3--:R-:W-:-:S03]  /*12f0*/  FADD R15, -R24, R15 ;  /* 0x0000000f180f7221 */ /* 0x008fc60000000100 */
[----:B------:R-:W-:Y:S01]  /*1300*/  FSEL R19, R19, R16, P0 ;  /* 0x0000001013137208 */ /* 0x000fe20000000000 */
[C---:B------:R-:W-:Y:S01]  /*1310*/  FFMA R11, R15.reuse, R26, R24 ;  /* 0x0000001a0f0b7223 */ /* 0x040fe20000000018 */
[----:B------:R-:W-:Y:S01]  /*1320*/  FMUL R15, R15, R15 ;  /* 0x0000000f0f0f7220 */ /* 0x000fe20000400000 */
[----:B----4-:R-:W-:Y:S02]  /*1330*/  FADD R17, R18, R17 ;  /* 0x0000001112117221 */ /* 0x010fe40000000000 */
[----:B------:R-:W-:Y:S01]  /*1340*/  @!P3 FMUL R19, R19, 16777216 ;  /* 0x4b8000001313b820 */ /* 0x000fe20000400000 */
[----:B------:R-:W-:-:S03]  /*1350*/  FMUL R15, R8, R15 ;  /* 0x0000000f080f7220 */ /* 0x000fc60000400000 */
[----:B------:R-:W-:Y:S01]  /*1360*/  @P0 FMUL R14, R14, 0.25 ;  /* 0x3e8000000e0e0820 */ /* 0x000fe20000400000 */
[----:B------:R-:W0:Y:S01]  /*1370*/  SHFL.BFLY PT, R8, R11, 0x1, 0x1f ;  /* 0x0c201f000b087f89 */ /* 0x000e2200000e0000 */
[C---:B------:R-:W-:Y:S01]  /*1380*/  LOP3.LUT P0, RZ, R5.reuse, 0x7, RZ, 0xc0, !PT ;  /* 0x0000000705ff7812 */ /* 0x040fe2000780c0ff */
[----:B------:R-:W-:Y:S01]  /*1390*/  FFMA R15, R26, R15, R17 ;  /* 0x0000000f1a0f7223 */ /* 0x000fe20000000011 */
[----:B------:R-:W1:Y:S01]  /*13a0*/  MUFU.RCP R19, R19 ;  /* 0x0000001300137308 */ /* 0x000e620000001000 */
[----:B------:R-:W-:Y:S01]  /*13b0*/  @!P3 FMUL R14, R14, 16777216 ;  /* 0x4b8000000e0eb820 */ /* 0x000fe20000400000 */
[----:B------:R-:W-:Y:S01]  /*13c0*/  IMAD R17, R20, 0xc00, R23 ;  /* 0x00000c0014117824 */ /* 0x000fe200078e0217 */
[----:B------:R-:W-:Y:S01]  /*13d0*/  FSETP.NEU.AND P3, PT, R16, RZ, PT ;  /* 0x000000ff1000720b */ /* 0x000fe20003f6d000 */
[----:B------:R-:W2:Y:S01]  /*13e0*/  SHFL.BFLY PT, R18, R15, 0x1, 0x1f ;  /* 0x0c201f000f127f89 */ /* 0x000ea200000e0000 */
[----:B------:R-:W-:Y:S01]  /*13f0*/  ISETP.LT.AND P0, PT, R5, 0x10, !P0 ;  /* 0x000000100500780c */ /* 0x000fe20004701270 */
[----:B-1----:R-:W-:Y:S01]  /*1400*/  FMUL R14, R19, R14 ;  /* 0x0000000e130e7220 */ /* 0x002fe20000400000 */
[----:B------:R-:W-:-:S11]  /*1410*/  IADD3 R19, R17, -0x400, RZ ;  /* 0xfffffc0011137810 */ /* 0x000fd60007ffe0ff */
[----:B------:R-:W-:Y:S01]  /*1420*/  @P0 STS [R5.X4+0x80], R16 ;  /* 0x0000801005000388 */ /* 0x000fe20000004800 */
[----:B0-----:R-:W-:Y:S01]  /*1430*/  FADD R8, -R11, R8 ;  /* 0x000000080b087221 */ /* 0x001fe20000000100 */
[----:B------:R-:W-:Y:S02]  /*1440*/  FSEL R14, R14, RZ, P3 ;  /* 0x000000ff0e0e7208 */ /* 0x000fe40001800000 */
[----:B------:R-:W-:Y:S01]  /*1450*/  IADD3 R19, R19, 0x400, RZ ;  /* 0x0000040013137810 */ /* 0x000fe20007ffe0ff */
[----:B------:R-:W-:Y:S01]  /*1460*/  FMUL R20, R8, R8 ;  /* 0x0000000808147220 */ /* 0x000fe20000400000 */
[----:B--2---:R-:W-:-:S03]  /*1470*/  FADD R15, R15, R18 ;  /* 0x000000120f0f7221 */ /* 0x004fc60000000000 */
[----:B------:R-:W-:Y:S01]  /*1480*/  FMUL R20, R9, R20 ;  /* 0x0000001409147220 */ /* 0x000fe20000400000 */
[----:B------:R-:W-:Y:S02]  /*1490*/  FFMA R18, R8, R14, R11 ;  /* 0x0000000e08127223 */ /* 0x000fe4000000000b */
[----:B------:R-:W-:Y:S01]  /*14a0*/  CS2R R8, SRZ ;  /* 0x0000000000087805 */ /* 0x000fe2000001ff00 */
[----:B------:R-:W-:Y:S01]  /*14b0*/  FFMA R20, R14, R20, R15 ;  /* 0x000000140e147223 */ /* 0x000fe2000000000f */
[----:B------:R-:W-:Y:S01]  /*14c0*/  IMAD.WIDE R14, R19, R6, c[0x0][0x160] ;  /* 0x00005800130e7625 */ /* 0x000fe200078e0206 */
[----:B------:R0:W-:Y:S04]  /*14d0*/  @P0 STS [R5.X4], R18 ;  /* 0x0000001205000388 */ /* 0x0001e80000004800 */
[----:B------:R1:W-:Y:S04]  /*14e0*/  @P0 STS [R5.X4+0x40], R20 ;  /* 0x0000401405000388 */ /* 0x0003e80000004800 */
[----:B------:R-:W-:Y:S06]  /*14f0*/  BAR.SYNC.DEFER_BLOCKING 0x0 ;  /* 0x0000000000007b1d */ /* 0x000fec0000010000 */
[----:B------:R2:W3:Y:S01]  /*1500*/  @!P1 LDG.E.EF.64 R8, [R14.64] ;  /* 0x000000040e089981 */ /* 0x0004e2000c0e1b00 */
[----:B------:R-:W-:Y:S01]  /*1510*/  LOP3.LUT R30, R5, 0x1ff, RZ, 0xc0, !PT ;  /* 0x000001ff051e7812 */ /* 0x000fe200078ec0ff */
[----:B------:R-:W-:-:S02]  /*1520*/  IMAD.MOV.U32 R35, RZ, RZ, 0x4 ;  /* 0x00000004ff237424 */ /* 0x000fc400078e00ff */
[----:B------:R-:W-:Y:S02]  /*1530*/  IMAD.MOV.U32 R31, RZ, RZ, 0x8 ;  /* 0x00000008ff1f7424 */ /* 0x000fe400078e00ff */
[----:B------:R-:W-:-:S05]  /*1540*/  IMAD.WIDE.U32 R34, R30, R35, c[0x0][0x170] ;  /* 0x00005c001e227625 */ /* 0x000fca00078e0023 */
[----:B------:R-:W4:Y:S01]  /*1550*/  LDG.E.EL R24, [R34.64+0x1800] ;  /* 0x0018000422187981 */ /* 0x000f22000c2e1900 */
[----:B------:R-:W-:-:S03]  /*1560*/  IMAD.WIDE.U32 R30, R30, R31, c[0x0][0x168] ;  /* 0x00005a001e1e7625 */ /* 0x000fc600078e001f */
[----:B------:R-:W5:Y:S04]  /*1570*/  LDG.E.EL R23, [R34.64] ;  /* 0x0000000422177981 */ /* 0x000f68000c2e1900 */
[----:B0-----:R-:W5:Y:S04]  /*1580*/  LDG.E.EL.64 R18, [R30.64+0x3000] ;  /* 0x003000041e127981 */ /* 0x001f68000c2e1b00 */
[----:B-1----:R-:W5:Y:S01]  /*1590*/  LDG.E.EL.64 R20, [R30.64] ;  /* 0x000000041e147981 */ /* 0x002f62000c2e1b00 */
[----:B------:R-:W-:Y:S01]  /*15a0*/  SHF.R.U32.HI R10, RZ, 0x3, R10 ;  /* 0x00000003ff0a7819 */ /* 0x000fe2000001160a */
[----:B--2---:R-:W-:Y:S01]  /*15b0*/  IMAD.MOV.U32 R14, RZ, RZ, 0x39aaaaab ;  /* 0x39aaaaabff0e7424 */ /* 0x004fe200078e00ff */
[----:B------:R-:W-:Y:S01]  /*15c0*/  SHF.R.U32.HI R15, RZ, 0x6, R5 ;  /* 0x00000006ff0f7819 */ /* 0x000fe20000011605 */
[----:B------:R-:W-:-:S02]  /*15d0*/  IMAD.SHL.U32 R28, R5, 0x2, RZ ;  /* 0x00000002051c7824 */ /* 0x000fc400078e00ff */
[----:B------:R-:W0:Y:S01]  /*15e0*/  LDS R11, [R10+0x40] ;  /* 0x000040000a0b7984 */ /* 0x000e220000000800 */
[----:B------:R-:W-:-:S03]  /*15f0*/  LOP3.LUT R25, R15, 0x4, RZ, 0xc0, !PT ;  /* 0x000000040f197812 */ /* 0x000fc600078ec0ff */
[----:B------:R-:W1:Y:S01]  /*1600*/  LDS R16, [R10] ;  /* 0x000000000a107984 */ /* 0x000e620000000800 */
[----:B0-----:R-:W-:Y:S01]  /*1610*/  FFMA R11, R11, R14, 9.9999999747524270788e-07 ;  /* 0x358637bd0b0b7423 */ /* 0x001fe2000000000e */
[----:B------:R-:W-:-:S03]  /*1620*/  LOP3.LUT R14, R22, 0x7fc, RZ, 0xc0, !PT ;  /* 0x000007fc160e7812 */ /* 0x000fc600078ec0ff */
[----:B------:R-:W0:Y:S02]  /*1630*/  MUFU.RSQ R15, R11 ;  /* 0x0000000b000f7308 */ /* 0x000e240000001400 */
[--C-:B------:R-:W-:Y:S01]  /*1640*/  IMAD.IADD R14, R14, 0x1, R25.reuse ;  /* 0x000000010e0e7824 */ /* 0x100fe200078e0219 */
[----:B------:R-:W-:Y:S01]  /*1650*/  BAR.SYNC.DEFER_BLOCKING 0x0 ;  /* 0x0000000000007b1d */ /* 0x000fe20000010000 */
[C---:B---3--:R-:W-:Y:S01]  /*1660*/  PRMT R22, R8.reuse, 0x7632, R22 ;  /* 0x0000763208167816 */ /* 0x048fe20000000016 */
[C---:B------:R-:W-:Y:S01]  /*1670*/  IMAD.U32 R29, R9.reuse, 0x10000, RZ ;  /* 0x00010000091d7824 */ /* 0x040fe200078e00ff */
[----:B------:R-:W-:Y:S01]  /*1680*/  PRMT R25, R9, 0x7632, R25 ;  /* 0x0000763209197816 */ /* 0x000fe20000000019 */
[----:B------:R-:W-:Y:S02]  /*1690*/  IMAD.U32 R27, R8, 0x10000, RZ ;  /* 0x00010000081b7824 */ /* 0x000fe400078e00ff */
[----:B------:R-:W-:Y:S01]  /*16a0*/  IMAD.U32 R9, R22, 0x10000, RZ ;  /* 0x0001000016097824 */ /* 0x000fe200078e00ff */
[C---:B-1----:R-:W-:Y:S01]  /*16b0*/  FADD R10, -R16.reuse, R29 ;  /* 0x0000001d100a7221 */ /* 0x042fe20000000100 */
[----:B------:R-:W-:Y:S01]  /*16c0*/  IMAD.U32 R25, R25, 0x10000, RZ ;  /* 0x0001000019197824 */ /* 0x000fe200078e00ff */
[C---:B------:R-:W-:Y:S01]  /*16d0*/  FADD R8, -R16.reuse, R27 ;  /* 0x0000001b10087221 */ /* 0x040fe20000000100 */
[C---:B------:R-:W-:Y:S01]  /*16e0*/  FADD R22, -R16.reuse, R9 ;  /* 0x0000000910167221 */ /* 0x040fe20000000100 */
[C---:B0-----:R-:W-:Y:S01]  /*16f0*/  FMUL R10, R15.reuse, R10 ;  /* 0x0000000a0f0a7220 */ /* 0x041fe20000400000 */
[--C-:B------:R-:W-:Y:S01]  /*1700*/  FADD R26, -R16, R25.reuse ;  /* 0x00000019101a7221 */ /* 0x100fe20000000100 */
[C---:B------:R-:W-:Y:S01]  /*1710*/  FMUL R8, R15.reuse, R8 ;  /* 0x000000080f087220 */ /* 0x040fe20000400000 */
[C---:B------:R-:W-:Y:S01]  /*1720*/  FMUL R9, R15.reuse, R22 ;  /* 0x000000160f097220 */ /* 0x040fe20000400000 */
[----:B------:R-:W-:Y:S01]  /*1730*/  LOP3.LUT R22, R28, 0x3fe, RZ, 0xc0, !PT ;  /* 0x000003fe1c167812 */ /* 0x000fe200078ec0ff */
[----:B------:R-:W-:Y:S01]  /*1740*/  FMUL R11, R15, R26 ;  /* 0x0000001a0f0b7220 */ /* 0x000fe20000400000 */
[C---:B----4-:R-:W-:Y:S01]  /*1750*/  PRMT R25, R24.reuse, 0x7632, R25 ;  /* 0x0000763218197816 */ /* 0x050fe20000000019 */
[----:B------:R-:W-:Y:S01]  /*1760*/  IMAD.U32 R27, R24, 0x10000, RZ ;  /* 0x00010000181b7824 */ /* 0x000fe200078e00ff */
[C---:B-----5:R-:W-:Y:S01]  /*1770*/  PRMT R26, R23.reuse, 0x7632, R26 ;  /* 0x00007632171a7816 */ /* 0x060fe2000000001a */
[----:B------:R-:W-:Y:S01]  /*1780*/  IMAD.U32 R23, R23, 0x10000, RZ ;  /* 0x0001000017177824 */ /* 0x000fe200078e00ff */
[----:B------:R-:W-:Y:S01]  /*1790*/  STS.128 [R14.X4], R8 ;  /* 0x000000080e007388 */ /* 0x000fe20000004c00 */
[----:B------:R-:W-:Y:S01]  /*17a0*/  IMAD.U32 R24, R25, 0x10000, RZ ;  /* 0x0001000019187824 */ /* 0x000fe200078e00ff */
[----:B------:R-:W-:Y:S01]  /*17b0*/  FADD R18, R18, R27 ;  /* 0x0000001b12127221 */ /* 0x000fe20000000000 */
[----:B------:R-:W-:Y:S01]  /*17c0*/  IMAD.U32 R26, R26, 0x10000, RZ ;  /* 0x000100001a1a7824 */ /* 0x000fe200078e00ff */
[----:B------:R-:W-:Y:S01]  /*17d0*/  BAR.SYNC.DEFER_BLOCKING 0x0 ;  /* 0x0000000000007b1d */ /* 0x000fe20000010000 */
[----:B------:R-:W-:Y:S01]  /*17e0*/  FADD R19, R19, R24 ;  /* 0x0000001813137221 */ /* 0x000fe20000000000 */
[----:B------:R-:W-:Y:S01]  /*17f0*/  FADD R25, R20, R23 ;  /* 0x0000001714197221 */ /* 0x000fe20000000000 */
[----:B------:R-:W-:Y:S01]  /*1800*/  FADD R23, R18, 1 ;  /* 0x3f80000012177421 */ /* 0x000fe20000000000 */
[----:B------:R-:W-:Y:S01]  /*1810*/  FADD R26, R21, R26 ;  /* 0x0000001a151a7221 */ /* 0x000fe20000000000 */
[----:B------:R-:W-:Y:S01]  /*1820*/  FADD R20, R19, 1 ;  /* 0x3f80000013147421 */ /* 0x000fe20000000000 */
[----:B------:R-:W0:Y:S04]  /*1830*/  LDS.64 R8, [R22.X4] ;  /* 0x0000000016087984 */ /* 0x000e280000004a00 */
[----:B------:R-:W1:Y:S01]  /*1840*/  LDS.64 R10, [R22.X4+0x1010] ;  /* 0x00101000160a7984 */ /* 0x000e620000004a00 */
[-CC-:B0-----:R-:W-:Y:S01]  /*1850*/  FFMA R18, R8, R23.reuse, R25.reuse ;  /* 0x0000001708127223 */ /* 0x181fe20000000019 */
[-CC-:B------:R-:W-:Y:S01]  /*1860*/  FFMA R24, R9, R20.reuse, R26.reuse ;  /* 0x0000001409187223 */ /* 0x180fe2000000001a */
[----:B------:R-:W-:Y:S01]  /*1870*/  IMAD.SHL.U32 R9, R14, 0x4, RZ ;  /* 0x000000040e097824 */ /* 0x000fe200078e00ff */
[----:B-1----:R-:W-:Y:S01]  /*1880*/  FFMA R19, R10, R23, R25 ;  /* 0x000000170a137223 */ /* 0x002fe20000000019 */
[----:B------:R-:W-:Y:S01]  /*1890*/  FFMA R25, R11, R20, R26 ;  /* 0x000000140b197223 */ /* 0x000fe2000000001a */
[----:B------:R-:W-:Y:S01]  /*18a0*/  IMAD.SHL.U32 R23, R22, 0x4, RZ ;  /* 0x0000000416177824 */ /* 0x000fe200078e00ff */
[----:B------:R-:W-:Y:S01]  /*18b0*/  F2FP.BF16.PACK_AB R20, R24, R18 ;  /* 0x000000121814723e */ /* 0x000fe200000010ff */
[----:B------:R-:W-:Y:S01]  /*18c0*/  IMAD R26, R14, -0x2, R9 ;  /* 0xfffffffe0e1a7824 */ /* 0x000fe200078e0209 */
[----:B------:R-:W-:Y:S01]  /*18d0*/  BAR.SYNC.DEFER_BLOCKING 0x0 ;  /* 0x0000000000007b1d */ /* 0x000fe20000010000 */
[----:B------:R-:W-:Y:S01]  /*18e0*/  IMAD R23, R22, -0x2, R23 ;  /* 0xfffffffe16177824 */ /* 0x000fe200078e0217 */
[----:B------:R-:W-:-:S02]  /*18f0*/  F2FP.BF16.PACK_AB R28, R25, R19 ;  /* 0x00000013191c723e */ /* 0x000fc400000010ff */
[----:B------:R-:W-:-:S04]  /*1900*/  IADD3 R10, R17, -0x400, RZ ;  /* 0xfffffc00110a7810 */ /* 0x000fc80007ffe0ff */
[----:B------:R-:W-:-:S05]  /*1910*/  IADD3 R11, R10, 0x400, RZ ;  /* 0x000004000a0b7810 */ /* 0x000fca0007ffe0ff */
[----:B------:R-:W-:Y:S01]  /*1920*/  IMAD.WIDE R10, R11, R6, c[0x0][0x178] ;  /* 0x00005e000b0a7625 */ /* 0x000fe200078e0206 */
[----:B------:R-:W-:Y:S04]  /*1930*/  STS [R23], R20 ;  /* 0x0000001417007388 */ /* 0x000fe80000000800 */
[----:B------:R-:W-:Y:S04]  /*1940*/  STS [R23+0x808], R28 ;  /* 0x0008081c17007388 */ /* 0x000fe80000000800 */
[----:B------:R-:W-:Y:S06]  /*1950*/  BAR.SYNC.DEFER_BLOCKING 0x0 ;  /* 0x0000000000007b1d */ /* 0x000fec0000010000 */
[----:B------:R-:W0:Y:S04]  /*1960*/  LDS.64 R8, [R26] ;  /* 0x000000001a087984 */ /* 0x000e280000000a00 */
[----:B0-----:R0:W-:Y:S04]  /*1970*/  @!P1 STG.E.64 [R10.64], R8 ;  /* 0x000000080a009986 */ /* 0x0011e8000c101b04 */
[----:B------:R-:W2:Y:S01]  /*1980*/  LDG.E.EL R29, [R34.64+0x2000] ;  /* 0x00200004221d7981 */ /* 0x000ea2000c2e1900 */
[----:B------:R-:W-:-:S03]  /*1990*/  IADD3 R33, R17, 0x400, RZ ;  /* 0x0000040011217810 */ /* 0x000fc60007ffe0ff */
[----:B------:R-:W3:Y:S04]  /*19a0*/  LDG.E.EL R27, [R34.64+0x800] ;  /* 0x00080004221b7981 */ /* 0x000ee8000c2e1900 */
[----:B------:R-:W4:Y:S04]  /*19b0*/  LDG.E.EL.64 R20, [R30.64+0x1000] ;  /* 0x001000041e147981 */ /* 0x000f28000c2e1b00 */
[----:B0-----:R-:W5:Y:S01]  /*19c0*/  LDG.E.EL.64 R8, [R30.64+0x4000] ;  /* 0x004000041e087981 */ /* 0x001f62000c2e1b00 */
[----:B------:R-:W-:Y:S01]  /*19d0*/  IMAD.WIDE R10, R33, R6, c[0x0][0x160] ;  /* 0x00005800210a7625 */ /* 0x000fe200078e0206 */
[----:B--2---:R-:W-:-:S03]  /*19e0*/  PRMT R28, R29, 0x7632, R28 ;  /* 0x000076321d1c7816 */ /* 0x004fc6000000001c */
[----:B------:R-:W-:Y:S02]  /*19f0*/  IMAD.U32 R29, R29, 0x10000, RZ ;  /* 0x000100001d1d7824 */ /* 0x000fe400078e00ff */
[----:B------:R-:W-:Y:S02]  /*1a00*/  IMAD.U32 R32, R28, 0x10000, RZ ;  /* 0x000100001c207824 */ /* 0x000fe400078e00ff */
[----:B-----5:R-:W-:Y:S02]  /*1a10*/  FADD R28, R8, R29 ;  /* 0x0000001d081c7221 */ /* 0x020fe40000000000 */
[----:B------:R-:W-:Y:S02]  /*1a20*/  FADD R29, R9, R32 ;  /* 0x00000020091d7221 */ /* 0x000fe40000000000 */
[----:B------:R-:W-:-:S06]  /*1a30*/  CS2R R8, SRZ ;  /* 0x0000000000087805 */ /* 0x000fcc000001ff00 */
[----:B------:R-:W2:Y:S01]  /*1a40*/  @!P1 LDG.E.EF.64 R8, [R10.64] ;  /* 0x000000040a089981 */ /* 0x000ea2000c0e1b00 */
[----:B---3--:R-:W-:-:S04]  /*1a50*/  IMAD.U32 R37, R27, 0x10000, RZ ;  /* 0x000100001b257824 */ /* 0x008fc800078e00ff */
[----:B----4-:R-:W-:Y:S01]  /*1a60*/  FADD R20, R20, R37 ;  /* 0x0000002514147221 */ /* 0x010fe20000000000 */
[----:B------:R-:W-:Y:S01]  /*1a70*/  IADD3 R17, R17, 0x800, RZ ;  /* 0x0000080011117810 */ /* 0x000fe20007ffe0ff */
[----:B------:R-:W-:Y:S01]  /*1a80*/  BAR.SYNC.DEFER_BLOCKING 0x0 ;  /* 0x0000000000007b1d */ /* 0x000fe20000010000 */
[C---:B--2---:R-:W-:Y:S01]  /*1a90*/  PRMT R27, R8.reuse, 0x7632, R27 ;  /* 0x00007632081b7816 */ /* 0x044fe2000000001b */
[----:B------:R-:W-:Y:S01]  /*1aa0*/  IMAD.U32 R37, R8, 0x10000, RZ ;  /* 0x0001000008257824 */ /* 0x000fe200078e00ff */
[C---:B------:R-:W-:Y:S01]  /*1ab0*/  PRMT R8, R9.reuse, 0x7632, R8 ;  /* 0x0000763209087816 */ /* 0x040fe20000000008 */
[----:B------:R-:W-:Y:S02]  /*1ac0*/  IMAD.U32 R32, R9, 0x10000, RZ ;  /* 0x0001000009207824 */ /* 0x000fe400078e00ff */
[----:B------:R-:W-:Y:S02]  /*1ad0*/  IMAD.U32 R9, R27, 0x10000, RZ ;  /* 0x000100001b097824 */ /* 0x000fe400078e00ff */
[----:B------:R-:W-:Y:S01]  /*1ae0*/  IMAD.U32 R8, R8, 0x10000, RZ ;  /* 0x0001000008087824 */ /* 0x000fe200078e00ff */
[C---:B------:R-:W-:Y:S01]  /*1af0*/  FADD R36, -R16.reuse, R37 ;  /* 0x0000002510247221 */ /* 0x040fe20000000100 */
[C---:B------:R-:W-:Y:S01]  /*1b00*/  FADD R37, -R16.reuse, R32 ;  /* 0x0000002010257221 */ /* 0x040fe20000000100 */
[C---:B------:R-:W-:Y:S01]  /*1b10*/  FADD R32, -R16.reuse, R9 ;  /* 0x0000000910207221 */ /* 0x040fe20000000100 */
[----:B------:R-:W-:Y:S01]  /*1b20*/  FADD R11, -R16, R8 ;  /* 0x00000008100b7221 */ /* 0x000fe20000000100 */
[C---:B------:R-:W-:Y:S01]  /*1b30*/  FMUL R8, R15.reuse, R36 ;  /* 0x000000240f087220 */ /* 0x040fe20000400000 */
[C---:B------:R-:W-:Y:S01]  /*1b40*/  FMUL R10, R15.reuse, R37 ;  /* 0x000000250f0a7220 */ /* 0x040fe20000400000 */
[C---:B------:R-:W-:Y:S01]  /*1b50*/  FMUL R9, R15.reuse, R32 ;  /* 0x000000200f097220 */ /* 0x040fe20000400000 */
[----:B------:R-:W-:-:S05]  /*1b60*/  FMUL R11, R15, R11 ;  /* 0x0000000b0f0b7220 */ /* 0x000fca0000400000 */
[----:B------:R-:W-:Y:S04]  /*1b70*/  STS.128 [R14.X4], R8 ;  /* 0x000000080e007388 */ /* 0x000fe80000004c00 */
[----:B------:R-:W-:Y:S06]  /*1b80*/  BAR.SYNC.DEFER_BLOCKING 0x0 ;  /* 0x0000000000007b1d */ /* 0x000fec0000010000 */
[----:B------:R-:W0:Y:S04]  /*1b90*/  LDS.64 R8, [R22.X4] ;  /* 0x0000000016087984 */ /* 0x000e280000004a00 */
[----:B------:R-:W1:Y:S01]  /*1ba0*/  LDS.64 R10, [R22.X4+0x1010] ;  /* 0x00101000160a7984 */ /* 0x000e620000004a00 */
[----:B------:R-:W-:-:S05]  /*1bb0*/  PRMT R27, R27, 0x7632, R27 ;  /* 0x000076321b1b7816 */ /* 0x000fca000000001b */
[----:B------:R-:W-:-:S04]  /*1bc0*/  IMAD.U32 R32, R27, 0x10000, RZ ;  /* 0x000100001b207824 */ /* 0x000fc800078e00ff */
[----:B------:R-:W-:Y:S01]  /*1bd0*/  FADD R36, R21, R32 ;  /* 0x0000002015247221 */ /* 0x000fe20000000000 */
[----:B------:R-:W-:Y:S01]  /*1be0*/  FADD R32, R29, 1 ;  /* 0x3f8000001d207421 */ /* 0x000fe20000000000 */
[----:B------:R-:W-:-:S03]  /*1bf0*/  FADD R21, R28, 1 ;  /* 0x3f8000001c157421 */ /* 0x000fc60000000000 */
[-C--:B0-----:R-:W-:Y:S01]  /*1c00*/  FFMA R29, R9, R32.reuse, R36 ;  /* 0x00000020091d7223 */ /* 0x081fe20000000024 */
[-CC-:B------:R-:W-:Y:S01]  /*1c10*/  FFMA R27, R8, R21.reuse, R20.reuse ;  /* 0x00000015081b7223 */ /* 0x180fe20000000014 */
[----:B-1----:R-:W-:Y:S01]  /*1c20*/  FFMA R28, R10, R21, R20 ;  /* 0x000000150a1c7223 */ /* 0x002fe20000000014 */
[----:B------:R-:W-:Y:S01]  /*1c30*/  FFMA R32, R11, R32, R36 ;  /* 0x000000200b207223 */ /* 0x000fe20000000024 */
[----:B------:R-:W-:Y:S02]  /*1c40*/  BAR.SYNC.DEFER_BLOCKING 0x0 ;  /* 0x0000000000007b1d */ /* 0x000fe40000010000 */
[----:B------:R-:W-:Y:S02]  /*1c50*/  F2FP.BF16.PACK_AB R36, R29, R27 ;  /* 0x0000001b1d24723e */ /* 0x000fe400000010ff */
[----:B------:R-:W-:-:S03]  /*1c60*/  F2FP.BF16.PACK_AB R22, R32, R28 ;  /* 0x0000001c2016723e */ /* 0x000fc600000010ff */
[----:B------:R-:W-:Y:S04]  /*1c70*/  STS [R23], R36 ;  /* 0x0000002417007388 */ /* 0x000fe80000000800 */
[----:B------:R-:W-:Y:S04]  /*1c80*/  STS [R23+0x808], R22 ;  /* 0x0008081617007388 */ /* 0x000fe80000000800 */
[----:B------:R-:W-:Y:S06]  /*1c90*/  BAR.SYNC.DEFER_BLOCKING 0x0 ;  /* 0x0000000000007b1d */ /* 0x000fec0000010000 */
[----:B------:R-:W0:Y:S01]  /*1ca0*/  LDS.64 R10, [R26] ;  /* 0x000000001a0a7984 */ /* 0x000e220000000a00 */
[----:B------:R-:W-:Y:S01]  /*1cb0*/  IMAD.WIDE R20, R33, R6, c[0x0][0x178] ;  /* 0x00005e0021147625 */ /* 0x000fe200078e0206 */
[----:B------:R-:W-:-:S04]  /*1cc0*/  CS2R R8, SRZ ;  /* 0x0000000000087805 */ /* 0x000fc8000001ff00 */
[----:B0-----:R0:W-:Y:S04]  /*1cd0*/  @!P1 STG.E.64 [R20.64], R10 ;  /* 0x0000000a14009986 */ /* 0x0011e8000c101b04 */
[----:B------:R1:W2:Y:S04]  /*1ce0*/  LDG.E.EL R33, [R34.64+0x2800] ;  /* 0x0028000422217981 */ /* 0x0002a8000c2e1900 */
[----:B------:R3:W4:Y:S01]  /*1cf0*/  LDG.E.EL.64 R22, [R30.64+0x2000] ;  /* 0x002000041e167981 */ /* 0x000722000c2e1b00 */
[----:B0-----:R-:W-:-:S03]  /*1d00*/  IMAD.WIDE R10, R17, R6, c[0x0][0x160] ;  /* 0x00005800110a7625 */ /* 0x001fc600078e0206 */
[----:B-1----:R-:W5:Y:S04]  /*1d10*/  LDG.E.EL R34, [R34.64+0x1000] ;  /* 0x0010000422227981 */ /* 0x002f68000c2e1900 */
[----:B------:R-:W2:Y:S04]  /*1d20*/  @!P1 LDG.E.EF.64 R8, [R10.64] ;  /* 0x000000040a089981 */ /* 0x000ea8000c0e1b00 */
[----:B------:R3:W4:Y:S02]  /*1d30*/  LDG.E.EL.64 R20, [R30.64+0x5000] ;  /* 0x005000041e147981 */ /* 0x000724000c2e1b00 */
[----:B---3--:R-:W-:-:S02]  /*1d40*/  IMAD.SHL.U32 R30, R5, 0x2, RZ ;  /* 0x00000002051e7824 */ /* 0x008fc400078e00ff */
[----:B------:R-:W-:Y:S01]  /*1d50*/  BAR.SYNC.DEFER_BLOCKING 0x0 ;  /* 0x0000000000007b1d */ /* 0x000fe20000010000 */
[----:B------:R-:W-:Y:S02]  /*1d60*/  FSETP.GT.AND P3, PT, R18, +INF , PT ;  /* 0x7f8000001200780b */ /* 0x000fe40003f64000 */
[----:B------:R-:W-:Y:S02]  /*1d70*/  ISETP.GE.AND P0, PT, R13, 0xe10, PT ;  /* 0x00000e100d00780c */ /* 0x000fe40003f06270 */
[C---:B--2---:R-:W-:Y:S02]  /*1d80*/  PRMT R36, R8.reuse, 0x7632, R36 ;  /* 0x0000763208247816 */ /* 0x044fe40000000024 */
[C---:B------:R-:W-:Y:S01]  /*1d90*/  PRMT R37, R9.reuse, 0x7632, R37 ;  /* 0x0000763209257816 */ /* 0x040fe20000000025 */
[----:B------:R-:W-:Y:S02]  /*1da0*/  IMAD.U32 R11, R9, 0x10000, RZ ;  /* 0x00010000090b7824 */ /* 0x000fe400078e00ff */
[----:B------:R-:W-:-:S02]  /*1db0*/  IMAD.U32 R8, R8, 0x10000, RZ ;  /* 0x0001000008087824 */ /* 0x000fc400078e00ff */
        /* <DEDUP_REMOVED lines=10> */
[----:B------:R0:W-:Y:S01]  /*1e60*/  STS.128 [R14.X4], R8 ;  /* 0x000000080e007388 */ /* 0x0001e20000004c00 */
[----:B------:R-:W-:-:S03]  /*1e70*/  LOP3.LUT R15, R30, 0x3fe, RZ, 0xc0, !PT ;  /* 0x000003fe1e0f7812 */ /* 0x000fc600078ec0ff */
[----:B------:R-:W-:Y:S06]  /*1e80*/  BAR.SYNC.DEFER_BLOCKING 0x0 ;  /* 0x0000000000007b1d */ /* 0x000fec0000010000 */
[----:B------:R-:W1:Y:S01]  /*1e90*/  LDS.64 R8, [R15.X4] ;  /* 0x000000000f087984 */ /* 0x000e620000004a00 */
[----:B------:R-:W-:Y:S01]  /*1ea0*/  FSEL R16, R18, +INF , !P3 ;  /* 0x7f80000012107808 */ /* 0x000fe20005800000 */
[C---:B------:R-:W-:Y:S02]  /*1eb0*/  IMAD.U32 R13, R33.reuse, 0x10000, RZ ;  /* 0x00010000210d7824 */ /* 0x040fe400078e00ff */
[----:B------:R-:W2:Y:S01]  /*1ec0*/  LDS.64 R10, [R15.X4+0x1010] ;  /* 0x001010000f0a7984 */ /* 0x000ea20000004a00 */
[----:B------:R-:W-:Y:S01]  /*1ed0*/  FSEL R16, R16, +INF , !P0 ;  /* 0x7f80000010107808 */ /* 0x000fe20004000000 */
[----:B-----5:R-:W-:Y:S01]  /*1ee0*/  IMAD.U32 R31, R34, 0x10000, RZ ;  /* 0x00010000221f7824 */ /* 0x020fe200078e00ff */
[--C-:B----4-:R-:W-:Y:S01]  /*1ef0*/  FADD R20, R20, R13.reuse ;  /* 0x0000000d14147221 */ /* 0x110fe20000000000 */
[----:B------:R-:W-:Y:S01]  /*1f00*/  PRMT R13, R33, 0x7632, R13 ;  /* 0x00007632210d7816 */ /* 0x000fe2000000000d */
[----:B------:R-:W-:Y:S01]  /*1f10*/  BAR.SYNC.DEFER_BLOCKING 0x0 ;  /* 0x0000000000007b1d */ /* 0x000fe20000010000 */
[----:B------:R-:W-:Y:S01]  /*1f20*/  FSETP.GEU.AND P4, PT, R16, R27, PT ;  /* 0x0000001b1000720b */ /* 0x000fe20003f8e000 */
[----:B------:R-:W-:Y:S01]  /*1f30*/  FADD R31, R22, R31 ;  /* 0x0000001f161f7221 */ /* 0x000fe20000000000 */
[----:B------:R-:W-:Y:S01]  /*1f40*/  FADD R20, R20, 1 ;  /* 0x3f80000014147421 */ /* 0x000fe20000000000 */
[----:B------:R-:W-:-:S02]  /*1f50*/  FSETP.NAN.AND P3, PT, R16, R16, PT ;  /* 0x000000101000720b */ /* 0x000fc40003f68000 */
[----:B------:R-:W-:Y:S01]  /*1f60*/  FSEL R33, R16, R27, !P4 ;  /* 0x0000001b10217208 */ /* 0x000fe20006000000 */
[----:B0-----:R-:W-:-:S03]  /*1f70*/  IMAD.U32 R14, R13, 0x10000, RZ ;  /* 0x000100000d0e7824 */ /* 0x001fc600078e00ff */
[----:B------:R-:W-:Y:S02]  /*1f80*/  @!P0 FSEL R16, R16, R33, P3 ;  /* 0x0000002110108208 */ /* 0x000fe40001800000 */
[----:B------:R-:W-:Y:S02]  /*1f90*/  FSETP.GT.AND P3, PT, R24, +INF , PT ;  /* 0x7f8000001800780b */ /* 0x000fe40003f64000 */
[----:B------:R-:W-:Y:S02]  /*1fa0*/  PRMT R34, R34, 0x7632, R34 ;  /* 0x0000763222227816 */ /* 0x000fe40000000022 */
[----:B------:R-:W-:Y:S01]  /*1fb0*/  FSETP.NAN.AND P4, PT, R16, R16, PT ;  /* 0x000000101000720b */ /* 0x000fe20003f88000 */
[----:B------:R-:W-:Y:S01]  /*1fc0*/  FADD R21, R21, R14 ;  /* 0x0000000e15157221 */ /* 0x000fe20000000000 */
[----:B-1----:R-:W-:Y:S01]  /*1fd0*/  FFMA R13, R8, R20, R31 ;  /* 0x00000014080d7223 */ /* 0x002fe2000000001f */
[----:B------:R-:W-:-:S04]  /*1fe0*/  FSEL R8, R24, +INF , !P3 ;  /* 0x7f80000018087808 */ /* 0x000fc80005800000 */
[-C--:B------:R-:W-:Y:S02]  /*1ff0*/  FSETP.GEU.AND P5, PT, R16, R13.reuse, PT ;  /* 0x0000000d1000720b */ /* 0x080fe40003fae000 */
[----:B------:R-:W-:Y:S02]  /*2000*/  FSEL R8, R8, +INF , !P0 ;  /* 0x7f80000008087808 */ /* 0x000fe40004000000 */
[----:B------:R-:W-:Y:S01]  /*2010*/  FSEL R33, R16, R13, !P5 ;  /* 0x0000000d10217208 */ /* 0x000fe20006800000 */
[----:B------:R-:W-:Y:S01]  /*2020*/  IMAD.U32 R22, R34, 0x10000, RZ ;  /* 0x0001000022167824 */ /* 0x000fe200078e00ff */
[----:B------:R-:W-:Y:S02]  /*2030*/  FSETP.GT.AND P3, PT, R19, +INF , PT ;  /* 0x7f8000001300780b */ /* 0x000fe40003f64000 */
[----:B------:R-:W-:Y:S02]  /*2040*/  FSEL R33, R16, R33, P4 ;  /* 0x0000002110217208 */ /* 0x000fe40002000000 */
[----:B------:R-:W-:-:S02]  /*2050*/  FSETP.GEU.AND P6, PT, R8, R29, PT ;  /* 0x0000001d0800720b */ /* 0x000fc40003fce000 */
[----:B------:R-:W-:Y:S01]  /*2060*/  FSETP.GT.AND P4, PT, R25, +INF , PT ;  /* 0x7f8000001900780b */ /* 0x000fe20003f84000 */
[----:B------:R-:W-:Y:S01]  /*2070*/  FADD R22, R23, R22 ;  /* 0x0000001617167221 */ /* 0x000fe20000000000 */
[----:B------:R-:W-:Y:S01]  /*2080*/  FSEL R14, R33, R16, !P0 ;  /* 0x00000010210e7208 */ /* 0x000fe20004000000 */
[----:B------:R-:W-:Y:S01]  /*2090*/  FADD R21, R21, 1 ;  /* 0x3f80000015157421 */ /* 0x000fe20000000000 */
[C---:B------:R-:W-:Y:S02]  /*20a0*/  FSETP.NAN.AND P5, PT, R8.reuse, R8, PT ;  /* 0x000000080800720b */ /* 0x040fe40003fa8000 */
[C---:B------:R-:W-:Y:S02]  /*20b0*/  FSEL R33, R8.reuse, R29, !P6 ;  /* 0x0000001d08217208 */ /* 0x040fe40007000000 */
[----:B------:R-:W-:Y:S02]  /*20c0*/  FSEL R23, R19, +INF , !P3 ;  /* 0x7f80000013177808 */ /* 0x000fe40005800000 */
[----:B------:R-:W-:Y:S01]  /*20d0*/  FSEL R30, R25, +INF , !P4 ;  /* 0x7f800000191e7808 */ /* 0x000fe20006000000 */
[----:B------:R-:W-:Y:S01]  /*20e0*/  FFMA R16, R9, R21, R22 ;  /* 0x0000001509107223 */ /* 0x000fe20000000016 */
[----:B------:R-:W-:-:S02]  /*20f0*/  @!P0 FSEL R8, R8, R33, P5 ;  /* 0x0000002108088208 */ /* 0x000fc40002800000 */
[----:B------:R-:W-:Y:S02]  /*2100*/  FSEL R9, R23, +INF , !P0 ;  /* 0x7f80000017097808 */ /* 0x000fe40004000000 */
[----:B------:R-:W-:Y:S02]  /*2110*/  FSEL R23, R30, +INF , !P0 ;  /* 0x7f8000001e177808 */ /* 0x000fe40004000000 */
[----:B------:R-:W-:Y:S02]  /*2120*/  FSETP.GEU.AND P6, PT, R8, R16, PT ;  /* 0x000000100800720b */ /* 0x000fe40003fce000 */
[----:B------:R-:W-:Y:S02]  /*2130*/  FSETP.GEU.AND P5, PT, R9, R28, PT ;  /* 0x0000001c0900720b */ /* 0x000fe40003fae000 */
[----:B------:R-:W-:Y:S01]  /*2140*/  FSETP.GEU.AND P3, PT, R23, R32, PT ;  /* 0x000000201700720b */ /* 0x000fe20003f6e000 */
[----:B--2---:R-:W-:Y:S01]  /*2150*/  FFMA R31, R10, R20, R31 ;  /* 0x000000140a1f7223 */ /* 0x004fe2000000001f */
[----:B------:R-:W-:-:S02]  /*2160*/  FSEL R33, R8, R16, !P6 ;  /* 0x0000001008217208 */ /* 0x000fc40007000000 */
[C---:B------:R-:W-:Y:S02]  /*2170*/  FSETP.NAN.AND P4, PT, R8.reuse, R8, PT ;  /* 0x000000080800720b */ /* 0x040fe40003f88000 */
[----:B------:R-:W-:Y:S02]  /*2180*/  FSEL R10, R9, R28, !P5 ;  /* 0x0000001c090a7208 */ /* 0x000fe40006800000 */
[C---:B------:R-:W-:Y:S02]  /*2190*/  FSETP.NAN.AND P6, PT, R23.reuse, R23, PT ;  /* 0x000000171700720b */ /* 0x040fe40003fc8000 */
[----:B------:R-:W-:Y:S02]  /*21a0*/  FSEL R20, R23, R32, !P3 ;  /* 0x0000002017147208 */ /* 0x000fe40005800000 */
[----:B------:R-:W-:Y:S02]  /*21b0*/  FSETP.NAN.AND P5, PT, R9, R9, PT ;  /* 0x000000090900720b */ /* 0x000fe40003fa8000 */
[----:B------:R-:W-:-:S02]  /*21c0*/  FSEL R33, R8, R33, P4 ;  /* 0x0000002108217208 */ /* 0x000fc40002000000 */
[----:B------:R-:W-:Y:S01]  /*21d0*/  @!P0 FSEL R23, R23, R20, P6 ;  /* 0x0000001417178208 */ /* 0x000fe20003000000 */
[----:B------:R-:W-:Y:S01]  /*21e0*/  FFMA R20, R11, R21, R22 ;  /* 0x000000150b147223 */ /* 0x000fe20000000016 */
[----:B------:R-:W-:Y:S02]  /*21f0*/  @!P0 FSEL R9, R9, R10, P5 ;  /* 0x0000000a09098208 */ /* 0x000fe40002800000 */
[----:B------:R-:W-:Y:S02]  /*2200*/  FSEL R33, R33, R8, !P0 ;  /* 0x0000000821217208 */ /* 0x000fe40004000000 */
[----:B------:R-:W-:Y:S02]  /*2210*/  FSETP.GEU.AND P4, PT, R9, R31, PT ;  /* 0x0000001f0900720b */ /* 0x000fe40003f8e000 */
[----:B------:R-:W-:Y:S02]  /*2220*/  FSETP.GEU.AND P6, PT, R23, R20, PT ;  /* 0x000000141700720b */ /* 0x000fe40003fce000 */
[----:B------:R-:W-:-:S02]  /*2230*/  FSETP.GEU.AND P3, PT, R14, R33, PT ;  /* 0x000000210e00720b */ /* 0x000fc40003f6e000 */
[C---:B------:R-:W-:Y:S02]  /*2240*/  FSEL R8, R9.reuse, R31, !P4 ;  /* 0x0000001f09087208 */ /* 0x040fe40006000000 */
[----:B------:R-:W-:Y:S02]  /*2250*/  FSETP.NAN.AND P5, PT, R9, R9, PT ;  /* 0x000000090900720b */ /* 0x000fe40003fa8000 */
[C---:B------:R-:W-:Y:S02]  /*2260*/  FSETP.NAN.AND P4, PT, R23.reuse, R23, PT ;  /* 0x000000171700720b */ /* 0x040fe40003f88000 */
[----:B------:R-:W-:Y:S02]  /*2270*/  FSEL R10, R23, R20, !P6 ;  /* 0x00000014170a7208 */ /* 0x000fe40007000000 */
[----:B------:R-:W-:Y:S02]  /*2280*/  FSEL R8, R9, R8, P5 ;  /* 0x0000000809087208 */ /* 0x000fe40002800000 */
[----:B------:R-:W-:-:S02]  /*2290*/  FSEL R10, R23, R10, P4 ;  /* 0x0000000a170a7208 */ /* 0x000fc40002000000 */
[----:B------:R-:W-:Y:S02]  /*22a0*/  FSETP.NAN.AND P5, PT, R14, R14, PT ;  /* 0x0000000e0e00720b */ /* 0x000fe40003fa8000 */
[----:B------:R-:W-:Y:S02]  /*22b0*/  FSEL R21, R8, R9, !P0 ;  /* 0x0000000908157208 */ /* 0x000fe40004000000 */
[----:B------:R-:W-:Y:S02]  /*22c0*/  FSEL R10, R10, R23, !P0 ;  /* 0x000000170a0a7208 */ /* 0x000fe40004000000 */
[----:B------:R-:W-:Y:S02]  /*22d0*/  @P3 FSEL R14, R14, R33, P5 ;  /* 0x000000210e0e3208 */ /* 0x000fe40002800000 */
[----:B------:R-:W-:-:S03]  /*22e0*/  FSETP.GEU.AND P4, PT, R21, R10, PT ;  /* 0x0000000a1500720b */ /* 0x000fc60003f8e000 */
[----:B------:R-:W0:Y:S01]  /*22f0*/  SHFL.BFLY PT, R9, R14, 0x10, 0x1f ;  /* 0x0e001f000e097f89 */ /* 0x000e2200000e0000 */
[----:B------:R-:W-:-:S09]  /*2300*/  FSETP.NAN.AND P3, PT, R21, R21, PT ;  /* 0x000000151500720b */ /* 0x000fd20003f68000 */
[----:B------:R-:W-:Y:S02]  /*2310*/  @P4 FSEL R21, R21, R10, P3 ;  /* 0x0000000a15154208 */ /* 0x000fe40001800000 */
[----:B------:R-:W-:-:S03]  /*2320*/  FSETP.NAN.AND P3, PT, R14, R14, PT ;  /* 0x0000000e0e00720b */ /* 0x000fc60003f68000 */
[----:B------:R-:W1:Y:S01]  /*2330*/  SHFL.BFLY PT, R8, R21, 0x10, 0x1f ;  /* 0x0e001f0015087f89 */ /* 0x000e6200000e0000 */
[----:B0-----:R-:W-:-:S09]  /*2340*/  FSETP.GEU.AND P4, PT, R14, R9, PT ;  /* 0x000000090e00720b */ /* 0x001fd20003f8e000 */
[----:B------:R-:W-:Y:S02]  /*2350*/  @!P3 FSEL R14, R14, R9, !P4 ;  /* 0x000000090e0eb208 */ /* 0x000fe40006000000 */
[----:B------:R-:W-:-:S03]  /*2360*/  FSETP.NAN.AND P3, PT, R21, R21, PT ;  /* 0x000000151500720b */ /* 0x000fc60003f68000 */
[----:B------:R-:W0:Y:S01]  /*2370*/  SHFL.BFLY PT, R9, R14, 0x8, 0x1f ;  /* 0x0d001f000e097f89 */ /* 0x000e2200000e0000 */
[----:B-1----:R-:W-:-:S09]  /*2380*/  FSETP.GEU.AND P4, PT, R21, R8, PT ;  /* 0x000000081500720b */ /* 0x002fd20003f8e000 */
[----:B------:R-:W-:-:S05]  /*2390*/  @!P3 FSEL R21, R21, R8, !P4 ;  /* 0x000000081515b208 */ /* 0x000fca0006000000 */
[----:B------:R-:W1:Y:S01]  /*23a0*/  SHFL.BFLY PT, R8, R21, 0x8, 0x1f ;  /* 0x0d001f0015087f89 */ /* 0x000e6200000e0000 */
[C---:B0-----:R-:W-:Y:S02]  /*23b0*/  FSETP.GEU.AND P4, PT, R14.reuse, R9, PT ;  /* 0x000000090e00720b */ /* 0x041fe40003f8e000 */
[----:B------:R-:W-:-:S11]  /*23c0*/  FSETP.NAN.AND P3, PT, R14, R14, PT ;  /* 0x0000000e0e00720b */ /* 0x000fd60003f68000 */
[----:B------:R-:W-:Y:S02]  /*23d0*/  @P4 FSEL R14, R14, R9, P3 ;  /* 0x000000090e0e4208 */ /* 0x000fe40001800000 */
[----:B-1----:R-:W-:-:S03]  /*23e0*/  FSETP.GEU.AND P4, PT, R21, R8, PT ;  /* 0x000000081500720b */ /* 0x002fc60003f8e000 */
[----:B------:R-:W0:Y:S01]  /*23f0*/  SHFL.BFLY PT, R9, R14, 0x4, 0x1f ;  /* 0x0c801f000e097f89 */ /* 0x000e2200000e0000 */
[----:B------:R-:W-:-:S09]  /*2400*/  FSETP.NAN.AND P3, PT, R21, R21, PT ;  /* 0x000000151500720b */ /* 0x000fd20003f68000 */
[----:B------:R-:W-:-:S05]  /*2410*/  @P4 FSEL R21, R21, R8, P3 ;  /* 0x0000000815154208 */ /* 0x000fca0001800000 */
[----:B------:R-:W1:Y:S01]  /*2420*/  SHFL.BFLY PT, R8, R21, 0x4, 0x1f ;  /* 0x0c801f0015087f89 */ /* 0x000e6200000e0000 */
[C---:B0-----:R-:W-:Y:S02]  /*2430*/  FSETP.GEU.AND P4, PT, R14.reuse, R9, PT ;  /* 0x000000090e00720b */ /* 0x041fe40003f8e000 */
[----:B------:R-:W-:-:S11]  /*2440*/  FSETP.NAN.AND P3, PT, R14, R14, PT ;  /* 0x0000000e0e00720b */ /* 0x000fd60003f68000 */
[----:B------:R-:W-:Y:S02]  /*2450*/  @P4 FSEL R14, R14, R9, P3 ;  /* 0x000000090e0e4208 */ /* 0x000fe40001800000 */
[----:B-1----:R-:W-:-:S03]  /*2460*/  FSETP.GEU.AND P4, PT, R21, R8, PT ;  /* 0x000000081500720b */ /* 0x002fc60003f8e000 */
[----:B------:R-:W0:Y:S01]  /*2470*/  SHFL.BFLY PT, R9, R14, 0x2, 0x1f ;  /* 0x0c401f000e097f89 */ /* 0x000e2200000e0000 */
[----:B------:R-:W-:Y:S02]  /*2480*/  FSETP.NAN.AND P3, PT, R21, R21, PT ;  /* 0x000000151500720b */ /* 0x000fe40003f68000 */
[----:B------:R-:W-:-:S07]  /*2490*/  F2FP.BF16.PACK_AB R23, R20, R31 ;  /* 0x0000001f1417723e */ /* 0x000fce00000010ff */
[----:B------:R-:W-:Y:S01]  /*24a0*/  @P4 FSEL R21, R21, R8, P3 ;  /* 0x0000000815154208 */ /* 0x000fe20001800000 */
[----:B------:R-:W-:-:S04]  /*24b0*/  IMAD.SHL.U32 R8, R15, 0x4, RZ ;  /* 0x000000040f087824 */ /* 0x000fc800078e00ff */
[----:B------:R-:W-:Y:S01]  /*24c0*/  IMAD R30, R15, -0x2, R8 ;  /* 0xfffffffe0f1e7824 */ /* 0x000fe200078e0208 */
[----:B------:R-:W-:-:S04]  /*24d0*/  F2FP.BF16.PACK_AB R15, R16, R13 ;  /* 0x0000000d100f723e */ /* 0x000fc800000010ff */
[----:B------:R-:W-:Y:S04]  /*24e0*/  STS [R30+0x808], R23 ;  /* 0x000808171e007388 */ /* 0x000fe80000000800 */
[----:B------:R-:W-:Y:S04]  /*24f0*/  STS [R30], R15 ;  /* 0x0000000f1e007388 */ /* 0x000fe80000000800 */
[----:B------:R-:W-:Y:S01]  /*2500*/  BAR.SYNC.DEFER_BLOCKING 0x0 ;  /* 0x0000000000007b1d */ /* 0x000fe20000010000 */
[----:B0-----:R-:W-:-:S05]  /*2510*/  FSETP.GEU.AND P4, PT, R14, R9, PT ;  /* 0x000000090e00720b */ /* 0x001fca0003f8e000 */
[----:B------:R-:W0:Y:S01]  /*2520*/  SHFL.BFLY PT, R10, R21, 0x2, 0x1f ;  /* 0x0c401f00150a7f89 */ /* 0x000e2200000e0000 */
[----:B------:R-:W-:-:S07]  /*2530*/  FSETP.NAN.AND P3, PT, R14, R14, PT ;  /* 0x0000000e0e00720b */ /* 0x000fce0003f68000 */
[----:B------:R-:W-:-:S05]  /*2540*/  @P4 FSEL R14, R14, R9, P3 ;  /* 0x000000090e0e4208 */ /* 0x000fca0001800000 */
[----:B------:R-:W1:Y:S04]  /*2550*/  SHFL.BFLY PT, R11, R14, 0x1, 0x1f ;  /* 0x0c201f000e0b7f89 */ /* 0x000e6800000e0000 */
[----:B------:R-:W2:Y:S01]  /*2560*/  LDS.64 R8, [R26] ;  /* 0x000000001a087984 */ /* 0x000ea20000000a00 */
[----:B------:R-:W-:Y:S02]  /*2570*/  FSETP.GEU.AND P4, PT, R24, -INF , PT ;  /* 0xff8000001800780b */ /* 0x000fe40003f8e000 */
[----:B0-----:R-:W-:Y:S02]  /*2580*/  FSETP.GEU.AND P6, PT, R21, R10, PT ;  /* 0x0000000a1500720b */ /* 0x001fe40003fce000 */
[----:B------:R-:W-:Y:S02]  /*2590*/  FSETP.GEU.AND P5, PT, R18, -INF , PT ;  /* 0xff8000001200780b */ /* 0x000fe40003fae000 */
[----:B------:R-:W-:-:S02]  /*25a0*/  FSEL R24, R24, -INF , P4 ;  /* 0xff80000018187808 */ /* 0x000fc40002000000 */
[----:B------:R-:W-:Y:S02]  /*25b0*/  FSETP.NAN.AND P3, PT, R21, R21, PT ;  /* 0x000000151500720b */ /* 0x000fe40003f68000 */
[----:B------:R-:W-:Y:S02]  /*25c0*/  FSEL R22, R18, -INF , P5 ;  /* 0xff80000012167808 */ /* 0x000fe40002800000 */
[----:B------:R-:W-:Y:S02]  /*25d0*/  FSEL R18, R24, -INF , !P0 ;  /* 0xff80000018127808 */ /* 0x000fe40004000000 */
[----:B------:R-:W-:Y:S02]  /*25e0*/  FSETP.GEU.AND P4, PT, R19, -INF , PT ;  /* 0xff8000001300780b */ /* 0x000fe40003f8e000 */
[----:B------:R-:W-:Y:S02]  /*25f0*/  @P6 FSEL R21, R21, R10, P3 ;  /* 0x0000000a15156208 */ /* 0x000fe40001800000 */
[----:B------:R-:W-:-:S02]  /*2600*/  FSETP.GT.AND P5, PT, R18, R29, PT ;  /* 0x0000001d1200720b */ /* 0x000fc40003fa4000 */
[----:B-1----:R-:W-:Y:S02]  /*2610*/  FSETP.GEU.AND P3, PT, R14, R11, PT ;  /* 0x0000000b0e00720b */ /* 0x002fe40003f6e000 */
[----:B------:R-:W-:Y:S02]  /*2620*/  FSEL R19, R19, -INF , P4 ;  /* 0xff80000013137808 */ /* 0x000fe40002000000 */
[C---:B------:R-:W-:Y:S02]  /*2630*/  FSETP.NAN.AND P4, PT, R18.reuse, R18, PT ;  /* 0x000000121200720b */ /* 0x040fe40003f88000 */
[C---:B------:R-:W-:Y:S02]  /*2640*/  FSEL R29, R18.reuse, R29, P5 ;  /* 0x0000001d121d7208 */ /* 0x040fe40002800000 */
[----:B------:R-:W-:Y:S02]  /*2650*/  SHF.R.U32.HI R10, RZ, 0x5, R5 ;  /* 0x00000005ff0a7819 */ /* 0x000fe40000011605 */
[----:B------:R-:W-:Y:S01]  /*2660*/  @!P0 FSEL R18, R18, R29, P4 ;  /* 0x0000001d12128208 */ /* 0x000fe20002000000 */
[----:B------:R-:W0:Y:S01]  /*2670*/  SHFL.BFLY PT, R24, R21, 0x1, 0x1f ;  /* 0x0c201f0015187f89 */ /* 0x000e2200000e0000 */
[----:B------:R-:W-:Y:S01]  /*2680*/  FSETP.NAN.AND P4, PT, R14, R14, PT ;  /* 0x0000000e0e00720b */ /* 0x000fe20003f88000 */
[----:B------:R-:W-:-:S03]  /*2690*/  IMAD.SHL.U32 R15, R10, 0x4, RZ ;  /* 0x000000040a0f7824 */ /* 0x000fc600078e00ff */
[----:B------:R-:W-:Y:S01]  /*26a0*/  @P3 SEL R14, R14, R11, P4 ;  /* 0x0000000b0e0e3207 */ /* 0x000fe20002000000 */
[----:B------:R-:W-:Y:S01]  /*26b0*/  IMAD.WIDE R10, R17, R6, c[0x0][0x178] ;  /* 0x00005e00110a7625 */ /* 0x000fe200078e0206 */
[----:B------:R-:W-:-:S04]  /*26c0*/  FSEL R22, R22, -INF , !P0 ;  /* 0xff80000016167808 */ /* 0x000fc80004000000 */
[----:B--2---:R1:W-:Y:S01]  /*26d0*/  @!P1 STG.E.64 [R10.64], R8 ;  /* 0x000000080a009986 */ /* 0x0043e2000c101b04 */
[CC--:B------:R-:W-:Y:S02]  /*26e0*/  FSETP.GT.AND P6, PT, R22.reuse, R27.reuse, PT ;  /* 0x0000001b1600720b */ /* 0x0c0fe40003fc4000 */
[C---:B------:R-:W-:Y:S02]  /*26f0*/  FSETP.NAN.AND P5, PT, R22.reuse, R22, PT ;  /* 0x000000161600720b */ /* 0x040fe40003fa8000 */
[C---:B------:R-:W-:Y:S02]  /*2700*/  FSEL R27, R22.reuse, R27, P6 ;  /* 0x0000001b161b7208 */ /* 0x040fe40003000000 */
[----:B------:R-:W-:Y:S02]  /*2710*/  FSEL R19, R19, -INF , !P0 ;  /* 0xff80000013137808 */ /* 0x000fe40004000000 */
[----:B------:R-:W-:Y:S01]  /*2720*/  @!P0 FSEL R22, R22, R27, P5 ;  /* 0x0000001b16168208 */ /* 0x000fe20002800000 */
[----:B------:R-:W-:Y:S01]  /*2730*/  BAR.SYNC.DEFER_BLOCKING 0x0 ;  /* 0x0000000000007b1d */ /* 0x000fe20000010000 */
[----:B------:R-:W-:-:S02]  /*2740*/  FSETP.GT.AND P5, PT, R19, R28, PT ;  /* 0x0000001c1300720b */ /* 0x000fc40003fa4000 */
[----:B------:R-:W-:Y:S02]  /*2750*/  FSETP.NAN.AND P3, PT, R21, R21, PT ;  /* 0x000000151500720b */ /* 0x000fe40003f68000 */
[----:B------:R-:W-:Y:S02]  /*2760*/  FSEL R28, R19, R28, P5 ;  /* 0x0000001c131c7208 */ /* 0x000fe40002800000 */
[CC--:B0-----:R-:W-:Y:S02]  /*2770*/  FSETP.GEU.AND P5, PT, R21.reuse, R24.reuse, PT ;  /* 0x000000181500720b */ /* 0x0c1fe40003fae000 */
[----:B------:R-:W-:Y:S02]  /*2780*/  SEL R24, R21, R24, P3 ;  /* 0x0000001815187207 */ /* 0x000fe40001800000 */
[----:B------:R-:W-:Y:S02]  /*2790*/  LOP3.LUT R15, R15, 0x3c, RZ, 0xe2, !PT ;  /* 0x0000003c0f0f7812 */ /* 0x000fe400078ee2ff */
[----:B------:R-:W-:-:S03]  /*27a0*/  SEL R24, R21, R24, !P5 ;  /* 0x0000001815187207 */ /* 0x000fc60006800000 */
[----:B------:R-:W-:Y:S04]  /*27b0*/  @!P2 STS [R15], R14 ;  /* 0x0000000e0f00a388 */ /* 0x000fe80000000800 */
[----:B------:R-:W-:Y:S04]  /*27c0*/  @!P2 STS [R15+0x40], R24 ;  /* 0x000040180f00a388 */ /* 0x000fe80000000800 */
[----:B------:R-:W-:Y:S01]  /*27d0*/  BAR.SYNC.DEFER_BLOCKING 0x0 ;  /* 0x0000000000007b1d */ /* 0x000fe20000010000 */
[----:B------:R-:W-:Y:S02]  /*27e0*/  ISETP.GE.AND P4, PT, R5, 0x20, PT ;  /* 0x000000200500780c */ /* 0x000fe40003f86270 */
[----:B------:R-:W-:-:S04]  /*27f0*/  FSETP.NAN.AND P3, PT, R19, R19, PT ;  /* 0x000000131300720b */ /* 0x000fc80003f68000 */
[----:B------:R-:W-:Y:S02]  /*2800*/  @!P0 FSEL R19, R19, R28, P3 ;  /* 0x0000001c13138208 */ /* 0x000fe40001800000 */
[C---:B------:R-:W-:Y:S02]  /*2810*/  FSETP.GEU.AND P3, PT, R25.reuse, -INF , PT ;  /* 0xff8000001900780b */ /* 0x040fe40003f6e000 */
[-C--:B------:R-:W-:Y:S02]  /*2820*/  FSETP.GT.AND P6, PT, R18, R16.reuse, PT ;  /* 0x000000101200720b */ /* 0x080fe40003fc4000 */
[----:B------:R-:W-:Y:S02]  /*2830*/  FSEL R25, R25, -INF , P3 ;  /* 0xff80000019197808 */ /* 0x000fe40001800000 */
[----:B------:R-:W-:Y:S01]  /*2840*/  FSETP.GT.AND P5, PT, R22, R13, PT ;  /* 0x0000000d1600720b */ /* 0x000fe20003fa4000 */
[----:B------:R-:W0:Y:S01]  /*2850*/  @!P4 LDS R7, [R5.X4] ;  /* 0x000000000507c984 */ /* 0x000e220000004800 */
[----:B-1----:R-:W-:-:S02]  /*2860*/  FSEL R9, R18, R16, P6 ;  /* 0x0000001012097208 */ /* 0x002fc40003000000 */
[----:B------:R-:W-:Y:S02]  /*2870*/  FSEL R25, R25, -INF , !P0 ;  /* 0xff80000019197808 */ /* 0x000fe40004000000 */
[----:B------:R-:W-:Y:S02]  /*2880*/  FSETP.NAN.AND P3, PT, R18, R18, PT ;  /* 0x000000121200720b */ /* 0x000fe40003f68000 */
[C---:B------:R-:W-:Y:S02]  /*2890*/  FSETP.NAN.AND P6, PT, R22.reuse, R22, PT ;  /* 0x000000161600720b */ /* 0x040fe40003fc8000 */
[----:B------:R-:W-:Y:S02]  /*28a0*/  FSEL R13, R22, R13, P5 ;  /* 0x0000000d160d7208 */ /* 0x000fe40002800000 */
[----:B------:R-:W-:Y:S02]  /*28b0*/  FSETP.GT.AND P5, PT, R25, R32, PT ;  /* 0x000000201900720b */ /* 0x000fe40003fa4000 */
[----:B------:R-:W-:-:S02]  /*28c0*/  FSEL R9, R18, R9, P3 ;  /* 0x0000000912097208 */ /* 0x000fc40001800000 */
[----:B------:R-:W-:Y:S02]  /*28d0*/  FSEL R13, R22, R13, P6 ;  /* 0x0000000d160d7208 */ /* 0x000fe40003000000 */
[C---:B------:R-:W-:Y:S02]  /*28e0*/  FSETP.NAN.AND P3, PT, R25.reuse, R25, PT ;  /* 0x000000191900720b */ /* 0x040fe40003f68000 */
[----:B------:R-:W-:Y:S02]  /*28f0*/  FSEL R32, R25, R32, P5 ;  /* 0x0000002019207208 */ /* 0x000fe40002800000 */
[----:B------:R-:W-:Y:S02]  /*2900*/  FSEL R9, R9, R18, !P0 ;  /* 0x0000001209097208 */ /* 0x000fe40004000000 */
[----:B------:R-:W-:Y:S02]  /*2910*/  FSEL R22, R13, R22, !P0 ;  /* 0x000000160d167208 */ /* 0x000fe40004000000 */
[----:B------:R-:W-:-:S02]  /*2920*/  FSETP.GT.AND P5, PT, R19, R31, PT ;  /* 0x0000001f1300720b */ /* 0x000fc40003fa4000 */
[----:B------:R-:W-:Y:S02]  /*2930*/  @!P0 FSEL R25, R25, R32, P3 ;  /* 0x0000002019198208 */ /* 0x000fe40001800000 */
[----:B------:R-:W-:Y:S02]  /*2940*/  FSETP.GT.AND P3, PT, R22, R9, PT ;  /* 0x000000091600720b */ /* 0x000fe40003f64000 */
[C---:B------:R-:W-:Y:S02]  /*2950*/  FSETP.NAN.AND P6, PT, R19.reuse, R19, PT ;  /* 0x000000131300720b */ /* 0x040fe40003fc8000 */
[----:B------:R-:W-:Y:S02]  /*2960*/  FSEL R8, R19, R31, P5 ;  /* 0x0000001f13087208 */ /* 0x000fe40002800000 */
[----:B------:R-:W-:Y:S02]  /*2970*/  FSETP.GT.AND P5, PT, R25, R20, PT ;  /* 0x000000141900720b */ /* 0x000fe40003fa4000 */
[----:B------:R-:W-:-:S02]  /*2980*/  FSEL R8, R19, R8, P6 ;  /* 0x0000000813087208 */ /* 0x000fc40003000000 */
[C---:B------:R-:W-:Y:S02]  /*2990*/  FSETP.NAN.AND P6, PT, R25.reuse, R25, PT ;  /* 0x000000191900720b */ /* 0x040fe40003fc8000 */
[C---:B------:R-:W-:Y:S02]  /*29a0*/  FSEL R20, R25.reuse, R20, P5 ;  /* 0x0000001419147208 */ /* 0x040fe40002800000 */
[C---:B------:R-:W-:Y:S02]  /*29b0*/  FSETP.NAN.AND P5, PT, R22.reuse, R22, PT ;  /* 0x000000161600720b */ /* 0x040fe40003fa8000 */
[----:B------:R-:W-:Y:S02]  /*29c0*/  FSEL R20, R25, R20, P6 ;  /* 0x0000001419147208 */ /* 0x000fe40003000000 */
[----:B------:R-:W-:Y:S02]  /*29d0*/  @!P3 FSEL R22, R22, R9, P5 ;  /* 0x000000091616b208 */ /* 0x000fe40002800000 */
[----:B------:R-:W-:-:S02]  /*29e0*/  FSEL R19, R8, R19, !P0 ;  /* 0x0000001308137208 */ /* 0x000fc40004000000 */
[----:B------:R-:W-:Y:S01]  /*29f0*/  FSEL R20, R20, R25, !P0 ;  /* 0x0000001914147208 */ /* 0x000fe20004000000 */
[----:B------:R-:W1:Y:S03]  /*2a00*/  SHFL.BFLY PT, R9, R22, 0x10, 0x1f ;  /* 0x0e001f0016097f89 */ /* 0x000e6600000e0000 */
[C---:B------:R-:W-:Y:S01]  /*2a10*/  FSETP.GT.AND P0, PT, R19.reuse, R20, PT ;  /* 0x000000141300720b */ /* 0x040fe20003f04000 */
[----:B0-----:R-:W0:Y:S01]  /*2a20*/  SHFL.BFLY PT, R8, R7, 0x8, 0x1f ;  /* 0x0d001f0007087f89 */ /* 0x001e2200000e0000 */
[----:B------:R-:W-:-:S11]  /*2a30*/  FSETP.NAN.AND P3, PT, R19, R19, PT ;  /* 0x000000131300720b */ /* 0x000fd60003f68000 */
[----:B------:R-:W-:Y:S02]  /*2a40*/  @!P0 FSEL R19, R19, R20, P3 ;  /* 0x0000001413138208 */ /* 0x000fe40001800000 */
[C---:B------:R-:W-:Y:S02]  /*2a50*/  FSETP.NAN.AND P3, PT, R22.reuse, R22, PT ;  /* 0x000000161600720b */ /* 0x040fe40003f68000 */
[----:B-1----:R-:W-:Y:S01]  /*2a60*/  FSETP.GT.AND P0, PT, R22, R9, PT ;  /* 0x000000091600720b */ /* 0x002fe20003f04000 */
[----:B------:R-:W1:Y:S01]  /*2a70*/  SHFL.BFLY PT, R11, R19, 0x10, 0x1f ;  /* 0x0e001f00130b7f89 */ /* 0x000e6200000e0000 */
[----:B0-----:R-:W-:-:S09]  /*2a80*/  FSETP.GEU.AND P5, PT, R7, R8, PT ;  /* 0x000000080700720b */ /* 0x001fd20003fae000 */
[----:B------:R-:W-:Y:S02]  /*2a90*/  @!P3 FSEL R22, R22, R9, P0 ;  /* 0x000000091616b208 */ /* 0x000fe40000000000 */
[C---:B------:R-:W-:Y:S02]  /*2aa0*/  FSETP.NAN.AND P0, PT, R7.reuse, R7, PT ;  /* 0x000000070700720b */ /* 0x040fe40003f08000 */
[C---:B------:R-:W-:Y:S01]  /*2ab0*/  FSEL R8, R7.reuse, R8, !P5 ;  /* 0x0000000807087208 */ /* 0x040fe20006800000 */
[----:B------:R-:W0:Y:S03]  /*2ac0*/  SHFL.BFLY PT, R9, R22, 0x8, 0x1f ;  /* 0x0d001f0016097f89 */ /* 0x000e2600000e0000 */
[----:B------:R-:W-:-:S05]  /*2ad0*/  FSEL R10, R7, R8, P0 ;  /* 0x00000008070a7208 */ /* 0x000fca0000000000 */
[----:B------:R-:W2:Y:S01]  /*2ae0*/  SHFL.BFLY PT, R7, R10, 0x4, 0x1f ;  /* 0x0c801f000a077f89 */ /* 0x000ea200000e0000 */
[C---:B------:R-:W-:Y:S02]  /*2af0*/  FSETP.NAN.AND P3, PT, R19.reuse, R19, PT ;  /* 0x000000131300720b */ /* 0x040fe40003f68000 */
[----:B-1----:R-:W-:-:S11]  /*2b00*/  FSETP.GT.AND P0, PT, R19, R11, PT ;  /* 0x0000000b1300720b */ /* 0x002fd60003f04000 */
[----:B------:R-:W-:Y:S02]  /*2b10*/  @!P3 FSEL R19, R19, R11, P0 ;  /* 0x0000000b1313b208 */ /* 0x000fe40000000000 */
[----:B0-----:R-:W-:-:S03]  /*2b20*/  FSETP.GT.AND P0, PT, R22, R9, PT ;  /* 0x000000091600720b */ /* 0x001fc60003f04000 */
[----:B------:R-:W0:Y:S01]  /*2b30*/  SHFL.BFLY PT, R8, R19, 0x8, 0x1f ;  /* 0x0d001f0013087f89 */ /* 0x000e2200000e0000 */
[----:B------:R-:W-:Y:S02]  /*2b40*/  FSETP.NAN.AND P3, PT, R22, R22, PT ;  /* 0x000000161600720b */ /* 0x000fe40003f68000 */
[----:B--2---:R-:W-:-:S07]  /*2b50*/  FSETP.GEU.AND P5, PT, R10, R7, PT ;  /* 0x000000070a00720b */ /* 0x004fce0003fae000 */
[----:B------:R-:W-:Y:S02]  /*2b60*/  @!P0 FSEL R22, R22, R9, P3 ;  /* 0x0000000916168208 */ /* 0x000fe40001800000 */
[----:B------:R-:W-:-:S03]  /*2b70*/  FSETP.NAN.AND P0, PT, R10, R10, PT ;  /* 0x0000000a0a00720b */ /* 0x000fc60003f08000 */
[----:B------:R-:W1:Y:S01]  /*2b80*/  SHFL.BFLY PT, R9, R22, 0x4, 0x1f ;  /* 0x0c801f0016097f89 */ /* 0x000e6200000e0000 */
[----:B------:R-:W-:-:S05]  /*2b90*/  @P5 FSEL R10, R10, R7, P0 ;  /* 0x000000070a0a5208 */ /* 0x000fca0000000000 */
[----:B------:R-:W2:Y:S01]  /*2ba0*/  SHFL.BFLY PT, R7, R10, 0x2, 0x1f ;  /* 0x0c401f000a077f89 */ /* 0x000ea200000e0000 */
[C---:B0-----:R-:W-:Y:S02]  /*2bb0*/  FSETP.GT.AND P0, PT, R19.reuse, R8, PT ;  /* 0x000000081300720b */ /* 0x041fe40003f04000 */
[----:B------:R-:W-:-:S11]  /*2bc0*/  FSETP.NAN.AND P3, PT, R19, R19, PT ;  /* 0x000000131300720b */ /* 0x000fd60003f68000 */
[----:B------:R-:W-:Y:S02]  /*2bd0*/  @!P0 FSEL R19, R19, R8, P3 ;  /* 0x0000000813138208 */ /* 0x000fe40001800000 */
[----:B-1----:R-:W-:-:S03]  /*2be0*/  FSETP.GT.AND P0, PT, R22, R9, PT ;  /* 0x000000091600720b */ /* 0x002fc60003f04000 */
        /* <DEDUP_REMOVED lines=11> */
[C---:B-1----:R-:W-:Y:S02]  /*2ca0*/  FSETP.GT.AND P3, PT, R22.reuse, R9, PT ;  /* 0x000000091600720b */ /* 0x042fe40003f64000 */
[C---:B------:R-:W-:Y:S02]  /*2cb0*/  LOP3.LUT P0, RZ, R5.reuse, 0xf, RZ, 0xc0, !PT ;  /* 0x0000000f05ff7812 */ /* 0x040fe4000780c0ff */
[----:B------:R-:W-:Y:S02]  /*2cc0*/  FSETP.NAN.AND P6, PT, R22, R22, PT ;  /* 0x000000161600720b */ /* 0x000fe40003fc8000 */
[----:B--2---:R-:W-:Y:S02]  /*2cd0*/  FSETP.GEU.AND P5, PT, R10, R7, PT ;  /* 0x000000070a00720b */ /* 0x004fe40003fae000 */
[----:B------:R-:W-:-:S05]  /*2ce0*/  ISETP.LT.AND P0, PT, R5, 0x20, !P0 ;  /* 0x000000200500780c */ /* 0x000fca0004701270 */
[----:B------:R-:W-:Y:S02]  /*2cf0*/  @!P3 FSEL R22, R22, R9, P6 ;  /* 0x000000091616b208 */ /* 0x000fe40003000000 */
[----:B------:R-:W-:-:S04]  /*2d00*/  FSETP.NAN.AND P3, PT, R10, R10, PT ;  /* 0x0000000a0a00720b */ /* 0x000fc80003f68000 */
[----:B------:R-:W-:-:S05]  /*2d10*/  @P5 SEL R10, R10, R7, P3 ;  /* 0x000000070a0a5207 */ /* 0x000fca0001800000 */
[----:B------:R-:W-:Y:S04]  /*2d20*/  @P0 STS [R5.X4], R10 ;  /* 0x0000000a05000388 */ /* 0x000fe80000004800 */
[----:B------:R-:W-:Y:S06]  /*2d30*/  BAR.SYNC.DEFER_BLOCKING 0x0 ;  /* 0x0000000000007b1d */ /* 0x000fec0000010000 */
[----:B------:R-:W0:Y:S04]  /*2d40*/  SHFL.BFLY PT, R11, R19, 0x2, 0x1f ;  /* 0x0c401f00130b7f89 */ /* 0x000e2800000e0000 */
[----:B------:R-:W-:Y:S04]  /*2d50*/  LDS R8, [RZ] ;  /* 0x00000000ff087984 */ /* 0x000fe80000000800 */
[----:B------:R-:W-:Y:S04]  /*2d60*/  LDS R9, [0x40] ;  /* 0x00004000ff097984 */ /* 0x000fe80000000800 */
[----:B------:R-:W-:Y:S01]  /*2d70*/  BAR.SYNC.DEFER_BLOCKING 0x0 ;  /* 0x0000000000007b1d */ /* 0x000fe20000010000 */
[----:B0-----:R-:W-:-:S05]  /*2d80*/  FSETP.GT.AND P3, PT, R19, R11, PT ;  /* 0x0000000b1300720b */ /* 0x001fca0003f64000 */
[----:B------:R-:W0:Y:S01]  /*2d90*/  SHFL.BFLY PT, R7, R22, 0x1, 0x1f ;  /* 0x0c201f0016077f89 */ /* 0x000e2200000e0000 */
[----:B------:R-:W-:-:S07]  /*2da0*/  FSETP.NAN.AND P5, PT, R19, R19, PT ;  /* 0x000000131300720b */ /* 0x000fce0003fa8000 */
[----:B------:R-:W-:-:S05]  /*2db0*/  @!P3 FSEL R19, R19, R11, P5 ;  /* 0x0000000b1313b208 */ /* 0x000fca0002800000 */
[----:B------:R-:W1:Y:S01]  /*2dc0*/  SHFL.BFLY PT, R11, R19, 0x1, 0x1f ;  /* 0x0c201f00130b7f89 */ /* 0x000e6200000e0000 */
[C---:B------:R-:W-:Y:S02]  /*2dd0*/  FSETP.NAN.AND P6, PT, R19.reuse, R19, PT ;  /* 0x000000131300720b */ /* 0x040fe40003fc8000 */
[C---:B0-----:R-:W-:Y:S01]  /*2de0*/  FSETP.GT.AND P3, PT, R22.reuse, R7, PT ;  /* 0x000000071600720b */ /* 0x041fe20003f64000 */
[----:B------:R-:W-:Y:S04]  /*2df0*/  STS.64 [RZ], R8 ;  /* 0x00000008ff007388 */ /* 0x000fe80000000a00 */
[----:B------:R-:W-:Y:S01]  /*2e00*/  BAR.SYNC.DEFER_BLOCKING 0x0 ;  /* 0x0000000000007b1d */ /* 0x000fe20000010000 */
[----:B------:R-:W-:Y:S02]  /*2e10*/  FSETP.NAN.AND P5, PT, R22, R22, PT ;  /* 0x000000161600720b */ /* 0x000fe40003fa8000 */
[----:B-1----:R-:W-:-:S05]  /*2e20*/  SEL R10, R19, R11, P6 ;  /* 0x0000000b130a7207 */ /* 0x002fca0003000000 */
[----:B------:R-:W-:Y:S02]  /*2e30*/  @!P3 SEL R22, R22, R7, P5 ;  /* 0x000000071616b207 */ /* 0x000fe40002800000 */
[----:B------:R-:W-:Y:S02]  /*2e40*/  FSETP.GT.AND P6, PT, R19, R11, PT ;  /* 0x0000000b1300720b */ /* 0x000fe40003fc4000 */
[----:B------:R-:W-:Y:S02]  /*2e50*/  LOP3.LUT R7, R5, 0x1, RZ, 0xc0, !PT ;  /* 0x0000000105077812 */ /* 0x000fe400078ec0ff */
[----:B------:R-:W-:-:S03]  /*2e60*/  SEL R14, R19, R10, P6 ;  /* 0x0000000a130e7207 */ /* 0x000fc60003000000 */
[----:B------:R-:W-:Y:S04]  /*2e70*/  LDS R10, [R7.X4] ;  /* 0x00000000070a7984 */ /* 0x000fe80000004800 */
[----:B------:R-:W-:Y:S06]  /*2e80*/  BAR.SYNC.DEFER_BLOCKING 0x0 ;  /* 0x0000000000007b1d */ /* 0x000fec0000010000 */
[----:B------:R-:W-:Y:S04]  /*2e90*/  @!P2 STS [R15], R22 ;  /* 0x000000160f00a388 */ /* 0x000fe80000000800 */
[----:B------:R-:W-:Y:S04]  /*2ea0*/  @!P2 STS [R15+0x40], R14 ;  /* 0x0000400e0f00a388 */ /* 0x000fe80000000800 */
[----:B------:R-:W-:Y:S06]  /*2eb0*/  BAR.SYNC.DEFER_BLOCKING 0x0 ;  /* 0x0000000000007b1d */ /* 0x000fec0000010000 */
[----:B------:R-:W0:Y:S04]  /*2ec0*/  @!P4 LDS R12, [R5.X4] ;  /* 0x00000000050cc984 */ /* 0x000e280000004800 */
[----:B0-----:R-:W0:Y:S01]  /*2ed0*/  SHFL.BFLY PT, R11, R12, 0x8, 0x1f ;  /* 0x0d001f000c0b7f89 */ /* 0x001e2200000e0000 */
[----:B------:R-:W-:-:S02]  /*2ee0*/  FSETP.NAN.AND P3, PT, R12, R12, PT ;  /* 0x0000000c0c00720b */ /* 0x000fc40003f68000 */
[----:B0-----:R-:W-:-:S04]  /*2ef0*/  FSETP.GT.AND P2, PT, R12, R11, PT ;  /* 0x0000000b0c00720b */ /* 0x001fc80003f44000 */
[----:B------:R-:W-:-:S04]  /*2f00*/  FSEL R11, R12, R11, P2 ;  /* 0x0000000b0c0b7208 */ /* 0x000fc80001000000 */
[----:B------:R-:W-:-:S05]  /*2f10*/  FSEL R16, R12, R11, P3 ;  /* 0x0000000b0c107208 */ /* 0x000fca0001800000 */
[----:B------:R-:W0:Y:S01]  /*2f20*/  SHFL.BFLY PT, R11, R16, 0x4, 0x1f ;  /* 0x0c801f00100b7f89 */ /* 0x000e2200000e0000 */
[C---:B------:R-:W-:Y:S02]  /*2f30*/  FSETP.NAN.AND P3, PT, R16.reuse, R16, PT ;  /* 0x000000101000720b */ /* 0x040fe40003f68000 */
[----:B0-----:R-:W-:-:S13]  /*2f40*/  FSETP.GT.AND P2, PT, R16, R11, PT ;  /* 0x0000000b1000720b */ /* 0x001fda0003f44000 */
[----:B------:R-:W-:-:S05]  /*2f50*/  @!P2 FSEL R16, R16, R11, P3 ;  /* 0x0000000b1010a208 */ /* 0x000fca0001800000 */
[----:B------:R-:W0:Y:S01]  /*2f60*/  SHFL.BFLY PT, R11, R16, 0x2, 0x1f ;  /* 0x0c401f00100b7f89 */ /* 0x000e2200000e0000 */
[C---:B------:R-:W-:Y:S02]  /*2f70*/  FSETP.NAN.AND P3, PT, R16.reuse, R16, PT ;  /* 0x000000101000720b */ /* 0x040fe40003f68000 */
[----:B0-----:R-:W-:-:S13]  /*2f80*/  FSETP.GT.AND P2, PT, R16, R11, PT ;  /* 0x0000000b1000720b */ /* 0x001fda0003f44000 */
[----:B------:R-:W-:-:S05]  /*2f90*/  @!P2 FSEL R16, R16, R11, P3 ;  /* 0x0000000b1010a208 */ /* 0x000fca0001800000 */
[----:B------:R-:W0:Y:S01]  /*2fa0*/  SHFL.BFLY PT, R11, R16, 0x1, 0x1f ;  /* 0x0c201f00100b7f89 */ /* 0x000e2200000e0000 */
[C---:B------:R-:W-:Y:S02]  /*2fb0*/  FSETP.NAN.AND P3, PT, R16.reuse, R16, PT ;  /* 0x000000101000720b */ /* 0x040fe40003f68000 */
[----:B0-----:R-:W-:-:S13]  /*2fc0*/  FSETP.GT.AND P2, PT, R16, R11, PT ;  /* 0x0000000b1000720b */ /* 0x001fda0003f44000 */
[----:B------:R-:W-:-:S05]  /*2fd0*/  @!P2 SEL R16, R16, R11, P3 ;  /* 0x0000000b1010a207 */ /* 0x000fca0001800000 */
[----:B------:R-:W-:Y:S04]  /*2fe0*/  @P0 STS [R5.X4], R16 ;  /* 0x0000001005000388 */ /* 0x000fe80000004800 */
[----:B------:R-:W-:Y:S06]  /*2ff0*/  BAR.SYNC.DEFER_BLOCKING 0x0 ;  /* 0x0000000000007b1d */ /* 0x000fec0000010000 */
[----:B------:R-:W0:Y:S04]  /*3000*/  LDS R12, [RZ] ;  /* 0x00000000ff0c7984 */ /* 0x000e280000000800 */
[----:B------:R-:W1:Y:S04]  /*3010*/  LDS R13, [0x40] ;  /* 0x00004000ff0d7984 */ /* 0x000e680000000800 */
[----:B------:R-:W-:Y:S01]  /*3020*/  BAR.SYNC.DEFER_BLOCKING 0x0 ;  /* 0x0000000000007b1d */ /* 0x000fe20000010000 */
[----:B------:R-:W-:-:S04]  /*3030*/  FSETP.GE.AND P0, PT, R8, RZ, PT ;  /* 0x000000ff0800720b */ /* 0x000fc80003f06000 */
[----:B------:R-:W-:Y:S02]  /*3040*/  FSEL R8, R8, RZ, !P0 ;  /* 0x000000ff08087208 */ /* 0x000fe40004000000 */
[----:B------:R-:W-:-:S03]  /*3050*/  FSETP.GE.AND P0, PT, R9, RZ, PT ;  /* 0x000000ff0900720b */ /* 0x000fc60003f06000 */
[----:B------:R-:W-:Y:S01]  /*3060*/  FADD R8, RZ, -R8 ;  /* 0x80000008ff087221 */ /* 0x000fe20000000000 */
[----:B------:R-:W-:-:S04]  /*3070*/  FSEL R9, R9, RZ, !P0 ;  /* 0x000000ff09097208 */ /* 0x000fc80004000000 */
[----:B------:R-:W-:Y:S01]  /*3080*/  FSETP.NAN.AND P2, PT, R8, R8, PT ;  /* 0x000000080800720b */ /* 0x000fe20003f48000 */
[----:B------:R-:W-:-:S05]  /*3090*/  FADD R9, RZ, -R9 ;  /* 0x80000009ff097221 */ /* 0x000fca0000000000 */
[----:B------:R-:W-:Y:S02]  /*30a0*/  FSETP.NAN.AND P3, PT, R9, R9, PT ;  /* 0x000000090900720b */ /* 0x000fe40003f68000 */
[----:B0-----:R-:W-:-:S04]  /*30b0*/  FSETP.GTU.AND P0, PT, R12, RZ, PT ;  /* 0x000000ff0c00720b */ /* 0x001fc80003f0c000 */
[----:B------:R-:W-:Y:S02]  /*30c0*/  FSEL R11, R12, RZ, P0 ;  /* 0x000000ff0c0b7208 */ /* 0x000fe40000000000 */
[C---:B-1----:R-:W-:Y:S01]  /*30d0*/  FSETP.GTU.AND P4, PT, R13.reuse, RZ, PT ;  /* 0x000000ff0d00720b */ /* 0x042fe20003f8c000 */
[----:B------:R-:W-:Y:S04]  /*30e0*/  STS.64 [RZ], R12 ;  /* 0x0000000cff007388 */ /* 0x000fe80000000a00 */
[----:B------:R-:W-:Y:S01]  /*30f0*/  BAR.SYNC.DEFER_BLOCKING 0x0 ;  /* 0x0000000000007b1d */ /* 0x000fe20000010000 */
[----:B------:R-:W-:Y:S02]  /*3100*/  FSETP.GT.AND P0, PT, R8, R11, PT ;  /* 0x0000000b0800720b */ /* 0x000fe40003f04000 */
[----:B------:R-:W-:-:S02]  /*3110*/  FSEL R14, R13, RZ, P4 ;  /* 0x000000ff0d0e7208 */ /* 0x000fc40002000000 */
[----:B------:R-:W-:Y:S02]  /*3120*/  @!P2 FSEL R8, R8, R11, P0 ;  /* 0x0000000b0808a208 */ /* 0x000fe40000000000 */
[----:B------:R-:W-:-:S03]  /*3130*/  FSETP.GT.AND P0, PT, R9, R14, PT ;  /* 0x0000000e0900720b */ /* 0x000fc60003f04000 */
[----:B------:R-:W-:Y:S01]  /*3140*/  FMUL R15, R8, 0.0078740157186985015869 ;  /* 0x3c010204080f7820 */ /* 0x000fe20000400000 */
[----:B------:R-:W-:-:S04]  /*3150*/  @!P3 FSEL R9, R9, R14, P0 ;  /* 0x0000000e0909b208 */ /* 0x000fc80000000000 */
[----:B------:R-:W-:Y:S01]  /*3160*/  FSETP.GT.AND P0, PT, R15, 9.9999997473787516356e-06, PT ;  /* 0x3727c5ac0f00780b */ /* 0x000fe20003f04000 */
[----:B------:R-:W-:Y:S01]  /*3170*/  FMUL R14, R9, 0.0078740157186985015869 ;  /* 0x3c010204090e7820 */ /* 0x000fe20000400000 */
[----:B------:R-:W-:-:S04]  /*3180*/  FSETP.NAN.AND P2, PT, R15, R15, PT ;  /* 0x0000000f0f00720b */ /* 0x000fc80003f48000 */
[C---:B------:R-:W-:Y:S01]  /*3190*/  FSETP.GT.AND P3, PT, R14.reuse, 9.9999997473787516356e-06, PT ;  /* 0x3727c5ac0e00780b */ /* 0x040fe20003f64000 */
[----:B------:R-:W0:Y:S06]  /*31a0*/  LDS R7, [R7.X4] ;  /* 0x0000000007077984 */ /* 0x000e2c0000004800 */
[----:B------:R-:W-:Y:S02]  /*31b0*/  @!P0 FSEL R15, R15, 9.9999997473787516356e-06, P2 ;  /* 0x3727c5ac0f0f8808 */ /* 0x000fe40001000000 */
[----:B------:R-:W-:-:S04]  /*31c0*/  FSETP.NAN.AND P0, PT, R14, R14, PT ;  /* 0x0000000e0e00720b */ /* 0x000fc80003f08000 */
[----:B------:R-:W-:Y:S02]  /*31d0*/  @!P3 FSEL R14, R14, 9.9999997473787516356e-06, P0 ;  /* 0x3727c5ac0e0eb808 */ /* 0x000fe40000000000 */
[C---:B------:R-:W-:Y:S02]  /*31e0*/  FSETP.GT.AND P2, PT, |R15|.reuse, 8.50705917302346158658e+37, PT ;  /* 0x7e8000000f00780b */ /* 0x040fe40003f44200 */
[C---:B------:R-:W-:Y:S02]  /*31f0*/  FSETP.GT.AND P3, PT, |R14|.reuse, 8.50705917302346158658e+37, PT ;  /* 0x7e8000000e00780b */ /* 0x040fe40003f64200 */
[----:B------:R-:W-:Y:S02]  /*3200*/  FSETP.GEU.AND P4, PT, |R15|, 1.175494350822287508e-38, PT ;  /* 0x008000000f00780b */ /* 0x000fe40003f8e200 */
[----:B------:R-:W-:Y:S01]  /*3210*/  FSETP.GEU.AND P5, PT, |R14|, 1.175494350822287508e-38, PT ;  /* 0x008000000e00780b */ /* 0x000fe20003fae200 */
[----:B------:R-:W-:-:S06]  /*3220*/  IMAD.SHL.U32 R2, R2, 0x2, RZ ;  /* 0x0000000202027824 */ /* 0x000fcc00078e00ff */
[----:B------:R-:W-:Y:S02]  /*3230*/  @P2 FMUL R15, R15, 0.25 ;  /* 0x3e8000000f0f2820 */ /* 0x000fe40000400000 */
[----:B------:R-:W-:Y:S02]  /*3240*/  @P3 FMUL R14, R14, 0.25 ;  /* 0x3e8000000e0e3820 */ /* 0x000fe40000400000 */
[----:B------:R-:W-:Y:S02]  /*3250*/  @!P4 FMUL R15, R15, 16777216 ;  /* 0x4b8000000f0fc820 */ /* 0x000fe40000400000 */
[----:B------:R-:W-:Y:S01]  /*3260*/  @!P5 FMUL R14, R14, 16777216 ;  /* 0x4b8000000e0ed820 */ /* 0x000fe20000400000 */
[----:B------:R-:W-:Y:S02]  /*3270*/  LOP3.LUT P0, RZ, R5, 0x1fe, RZ, 0xc0, !PT ;  /* 0x000001fe05ff7812 */ /* 0x000fe4000780c0ff */
[----:B------:R-:W-:Y:S01]  /*3280*/  LOP3.LUT R5, R2, 0x1, R5, 0xf8, !PT ;  /* 0x0000000102057812 */ /* 0x000fe200078ef805 */
[----:B------:R-:W1:Y:S01]  /*3290*/  MUFU.RCP R15, R15 ;  /* 0x0000000f000f7308 */ /* 0x000e620000001000 */
[----:B------:R-:W-:-:S02]  /*32a0*/  IMAD.MOV.U32 R17, RZ, RZ, 0x3e800000 ;  /* 0x3e800000ff117424 */ /* 0x000fc400078e00ff */
[----:B------:R-:W-:-:S05]  /*32b0*/  ISETP.LT.AND P0, PT, R5, 0xe10, !P0 ;  /* 0x00000e100500780c */ /* 0x000fca0004701270 */
[----:B------:R-:W2:Y:S01]  /*32c0*/  MUFU.RCP R14, R14 ;  /* 0x0000000e000e7308 */ /* 0x000ea20000001000 */
[----:B------:R-:W-:Y:S02]  /*32d0*/  FSEL R2, R17, 1, P2 ;  /* 0x3f80000011027808 */ /* 0x000fe40001000000 */
[----:B0-----:R-:W-:Y:S02]  /*32e0*/  F2FP.BF16.PACK_AB R7, R7, R10 ;  /* 0x0000000a0707723e */ /* 0x001fe400000010ff */
[----:B------:R-:W-:Y:S01]  /*32f0*/  FSEL R17, R17, 1, P3 ;  /* 0x3f80000011117808 */ /* 0x000fe20001800000 */
[-C--:B------:R-:W-:Y:S01]  /*3300*/  IMAD.WIDE R8, R5, R6.reuse, c[0x0][0x180] ;  /* 0x0000600005087625 */ /* 0x080fe200078e0206 */
[----:B------:R-:W-:Y:S01]  /*3310*/  PRMT R19, R7, 0x7632, R19 ;  /* 0x0000763207137816 */ /* 0x000fe20000000013 */
[----:B------:R-:W-:Y:S02]  /*3320*/  @!P4 FMUL R2, R2, 16777216 ;  /* 0x4b8000000202c820 */ /* 0x000fe40000400000 */
[-C--:B------:R-:W-:Y:S01]  /*3330*/  IMAD.WIDE R10, R5, R6.reuse, c[0x0][0x188] ;  /* 0x00006200050a7625 */ /* 0x080fe200078e0206 */
[----:B------:R-:W-:Y:S01]  /*3340*/  @!P5 FMUL R17, R17, 16777216 ;  /* 0x4b8000001111d820 */ /* 0x000fe20000400000 */
[----:B------:R-:W-:Y:S01]  /*3350*/  @P0 STG.E.U16 [R8.64], R7 ;  /* 0x0000000708000986 */ /* 0x000fe2000c101504 */
[----:B------:R-:W-:Y:S01]  /*3360*/  PRMT R22, R7, 0x7610, R22 ;  /* 0x0000761007167816 */ /* 0x000fe20000000016 */
[----:B------:R-:W-:Y:S01]  /*3370*/  IMAD.WIDE R12, R5, R6, c[0x0][0x190] ;  /* 0x00006400050c7625 */ /* 0x000fe200078e0206 */
[----:B-1----:R-:W-:Y:S01]  /*3380*/  FMUL R20, R15, R2 ;  /* 0x000000020f147220 */ /* 0x002fe20000400000 */
[----:B------:R0:W-:Y:S01]  /*3390*/  @P0 STG.E.U16 [R10.64], R19 ;  /* 0x000000130a000986 */ /* 0x0001e2000c101504 */
[----:B--2---:R-:W-:Y:S01]  /*33a0*/  FMUL R21, R14, R17 ;  /* 0x000000110e157220 */ /* 0x004fe20000400000 */
[----:B------:R-:W-:Y:S01]  /*33b0*/  IMAD.WIDE R14, R5, R6, c[0x0][0x198] ;  /* 0x00006600050e7625 */ /* 0x000fe200078e0206 */
[----:B------:R-:W-:-:S03]  /*33c0*/  PRMT R2, R7, 0x7632, R2 ;  /* 0x0000763207027816 */ /* 0x000fc60000000002 */
[CC--:B------:R-:W-:Y:S01]  /*33d0*/  IMAD.WIDE R16, R5.reuse, R6.reuse, c[0x0][0x1a0] ;  /* 0x0000680005107625 */ /* 0x0c0fe200078e0206 */
[----:B------:R-:W-:Y:S03]  /*33e0*/  @P0 STG.E.U16 [R12.64], R22 ;  /* 0x000000160c000986 */ /* 0x000fe6000c101504 */
[----:B0-----:R-:W-:Y:S01]  /*33f0*/  IMAD.WIDE R18, R5, R6, c[0x0][0x1a8] ;  /* 0x00006a0005127625 */ /* 0x001fe200078e0206 */
[C---:B------:R-:W-:Y:S02]  /*3400*/  PRMT R5, R7.reuse, 0x7610, R5 ;  /* 0x0000761007057816 */ /* 0x040fe40000000005 */
[----:B------:R-:W-:Y:S01]  /*3410*/  PRMT R11, R7, 0x7632, R11 ;  /* 0x00007632070b7816 */ /* 0x000fe2000000000b */
[----:B------:R-:W-:Y:S04]  /*3420*/  @P0 STG.E.U16 [R14.64], R2 ;  /* 0x000000020e000986 */ /* 0x000fe8000c101504 */
[----:B------:R-:W-:Y:S04]  /*3430*/  @P0 STG.E.U16 [R16.64], R5 ;  /* 0x0000000510000986 */ /* 0x000fe8000c101504 */
[----:B------:R0:W-:Y:S04]  /*3440*/  @P0 STG.E.U16 [R18.64], R11 ;  /* 0x0000000b12000986 */ /* 0x0001e8000c101504 */
[----:B------:R-:W-:Y:S01]  /*3450*/  BAR.SYNC.DEFER_BLOCKING 0x0 ;  /* 0x0000000000007b1d */ /* 0x000fe20000010000 */
[----:B------:R-:W-:-:S02]  /*3460*/  SHF.R.S32.HI R6, RZ, 0x1f, R3 ;  /* 0x0000001fff067819 */ /* 0x000fc40000011403 */
[C---:B------:R-:W-:Y:S01]  /*3470*/  LEA R10, P2, R3.reuse, c[0x0][0x178], 0x1 ;  /* 0x00005e00030a7a11 */ /* 0x040fe200078408ff */
[----:B------:R-:W-:Y:S02]  /*3480*/  CS2R R8, SRZ ;  /* 0x0000000000087805 */ /* 0x000fe4000001ff00 */
[----:B------:R-:W-:Y:S04]  /*3490*/  STS [RZ], R20 ;  /* 0x00000014ff007388 */ /* 0x000fe80000000800 */
[----:B------:R-:W-:Y:S01]  /*34a0*/  STS [0x8], R21 ;  /* 0x00000815ff007388 */ /* 0x000fe20000000800 */
[----:B0-----:R-:W-:-:S03]  /*34b0*/  LEA.HI.X R11, R3, c[0x0][0x17c], R6, 0x1, P2 ;  /* 0x00005f00030b7a11 */ /* 0x001fc600010f0c06 */
[----:B------:R-:W-:Y:S06]  /*34c0*/  BAR.SYNC.DEFER_BLOCKING 0x0 ;  /* 0x0000000000007b1d */ /* 0x000fec0000010000 */
[----:B------:R-:W2:Y:S04]  /*34d0*/  @!P1 LDG.E.EF.64 R8, [R10.64] ;  /* 0x000000040a089981 */ /* 0x000ea8000c0e1b00 */
[----:B------:R-:W0:Y:S02]  /*34e0*/  S2R R2, SR_TID.X ;  /* 0x0000000000027919 */ /* 0x000e240000002100 */
[----:B0-----:R-:W-:-:S04]  /*34f0*/  LOP3.LUT R2, R2, 0x100, RZ, 0xc0, !PT ;  /* 0x0000010002027812 */ /* 0x001fc800078ec0ff */
[----:B------:R-:W-:-:S06]  /*3500*/  SHF.R.U32.HI R2, RZ, 0x5, R2 ;  /* 0x00000005ff027819 */ /* 0x000fcc0000011602 */
[----:B------:R-:W0:Y:S01]  /*3510*/  LDS R2, [R2] ;  /* 0x0000000002027984 */ /* 0x000e220000000800 */
[----:B------:R-:W-:Y:S01]  /*3520*/  CS2R R16, SRZ ;  /* 0x0000000000107805 */ /* 0x000fe2000001ff00 */
[C---:B--2---:R-:W-:Y:S01]  /*3530*/  PRMT R5, R8.reuse, 0x7632, R5 ;  /* 0x0000763208057816 */ /* 0x044fe20000000005 */
[----:B------:R-:W-:-:S04]  /*3540*/  IMAD.U32 R7, R8, 0x10000, RZ ;  /* 0x0001000008077824 */ /* 0x000fc800078e00ff */
[----:B------:R-:W-:Y:S01]  /*3550*/  IMAD.U32 R5, R5, 0x10000, RZ ;  /* 0x0001000005057824 */ /* 0x000fe200078e00ff */
[----:B0-----:R-:W-:-:S03]  /*3560*/  FMUL R7, R2, R7 ;  /* 0x0000000702077220 */ /* 0x001fc60000400000 */
[C---:B------:R-:W-:Y:S01]  /*3570*/  FMUL R8, R2.reuse, R5 ;  /* 0x0000000502087220 */ /* 0x040fe20000400000 */
[C---:B------:R-:W-:Y:S01]  /*3580*/  IMAD.U32 R5, R9.reuse, 0x10000, RZ ;  /* 0x0001000009057824 */ /* 0x040fe200078e00ff */
[----:B------:R-:W-:Y:S01]  /*3590*/  PRMT R9, R9, 0x7632, R9 ;  /* 0x0000763209097816 */ /* 0x000fe20000000009 */
[----:B------:R-:W0:Y:S02]  /*35a0*/  FRND R7, R7 ;  /* 0x0000000700077307 */ /* 0x000e240000201000 */
[----:B------:R-:W-:Y:S02]  /*35b0*/  FMUL R5, R2, R5 ;  /* 0x0000000502057220 */ /* 0x000fe40000400000 */
[----:B------:R-:W-:-:S04]  /*35c0*/  IMAD.U32 R9, R9, 0x10000, RZ ;  /* 0x0001000009097824 */ /* 0x000fc800078e00ff */
[----:B------:R-:W1:Y:S01]  /*35d0*/  FRND R8, R8 ;  /* 0x0000000800087307 */ /* 0x000e620000201000 */
[----:B------:R-:W-:-:S07]  /*35e0*/  FMUL R9, R2, R9 ;  /* 0x0000000902097220 */ /* 0x000fce0000400000 */
[----:B------:R-:W2:Y:S01]  /*35f0*/  FRND R5, R5 ;  /* 0x0000000500057307 */ /* 0x000ea20000201000 */
[----:B0-----:R-:W-:-:S07]  /*3600*/  FSETP.GT.AND P2, PT, R7, -127, PT ;  /* 0xc2fe00000700780b */ /* 0x001fce0003f44000 */
[----:B------:R-:W0:Y:S01]  /*3610*/  FRND R9, R9 ;  /* 0x0000000900097307 */ /* 0x000e220000201000 */
[C---:B-1----:R-:W-:Y:S02]  /*3620*/  FSETP.GT.AND P3, PT, R8.reuse, -127, PT ;  /* 0xc2fe00000800780b */ /* 0x042fe40003f64000 */
[----:B------:R-:W-:Y:S02]  /*3630*/  FSETP.NAN.AND P4, PT, R7, R7, PT ;  /* 0x000000070700720b */ /* 0x000fe40003f88000 */
[----:B--2---:R-:W-:Y:S02]  /*3640*/  FSETP.GT.AND P0, PT, R5, -127, PT ;  /* 0xc2fe00000500780b */ /* 0x004fe40003f04000 */
[----:B------:R-:W-:Y:S02]  /*3650*/  @!P2 FSEL R7, R7, -127, P4 ;  /* 0xc2fe00000707a808 */ /* 0x000fe40002000000 */
[----:B------:R-:W-:Y:S02]  /*3660*/  FSETP.NAN.AND P4, PT, R8, R8, PT ;  /* 0x000000080800720b */ /* 0x000fe40003f88000 */
[----:B0-----:R-:W-:-:S03]  /*3670*/  FSETP.GT.AND P2, PT, R9, -127, PT ;  /* 0xc2fe00000900780b */ /* 0x001fc60003f44000 */
[----:B------:R-:W-:Y:S02]  /*3680*/  @!P3 FSEL R8, R8, -127, P4 ;  /* 0xc2fe00000808b808 */ /* 0x000fe40002000000 */
[----:B------:R-:W-:-:S04]  /*3690*/  FSETP.NAN.AND P3, PT, R5, R5, PT ;  /* 0x000000050500720b */ /* 0x000fc80003f68000 */
[----:B------:R-:W-:Y:S02]  /*36a0*/  @!P0 FSEL R5, R5, -127, P3 ;  /* 0xc2fe000005058808 */ /* 0x000fe40001800000 */
[C---:B------:R-:W-:Y:S01]  /*36b0*/  FSETP.NAN.AND P0, PT, R9.reuse, R9, PT ;  /* 0x000000090900720b */ /* 0x040fe20003f08000 */
[----:B------:R-:W0:Y:S03]  /*36c0*/  F2I.S16.TRUNC.NTZ R10, R8 ;  /* 0x00000008000a7305 */ /* 0x000e26000020e900 */
[----:B------:R-:W-:Y:S02]  /*36d0*/  @!P2 FSEL R9, R9, -127, P0 ;  /* 0xc2fe00000909a808 */ /* 0x000fe40000000000 */
[----:B------:R-:W-:-:S03]  /*36e0*/  FSETP.GEU.AND P6, PT, R8, 127, PT ;  /* 0x42fe00000800780b */ /* 0x000fc60003fce000 */
[----:B------:R-:W1:Y:S01]  /*36f0*/  F2I.S16.TRUNC.NTZ R11, R7 ;  /* 0x00000007000b7305 */ /* 0x000e62000020e900 */
[----:B------:R-:W-:-:S07]  /*3700*/  FSETP.GEU.AND P4, PT, R7, 127, PT ;  /* 0x42fe00000700780b */ /* 0x000fce0003f8e000 */
[----:B------:R-:W2:Y:S01]  /*3710*/  F2I.S16.TRUNC.NTZ R13, R5 ;  /* 0x00000005000d7305 */ /* 0x000ea2000020e900 */
[----:B------:R-:W-:-:S07]  /*3720*/  FSETP.GEU.AND P2, PT, R5, 127, PT ;  /* 0x42fe00000500780b */ /* 0x000fce0003f4e000 */
[----:B------:R-:W3:Y:S01]  /*3730*/  F2I.S16.TRUNC.NTZ R12, R9 ;  /* 0x00000009000c7305 */ /* 0x000ee2000020e900 */
[----:B------:R-:W-:Y:S02]  /*3740*/  FSETP.GEU.AND P0, PT, R9, 127, PT ;  /* 0x42fe00000900780b */ /* 0x000fe40003f0e000 */
[----:B------:R-:W-:Y:S02]  /*3750*/  FSETP.NAN.AND P5, PT, R8, R8, PT ;  /* 0x000000080800720b */ /* 0x000fe40003fa8000 */
[----:B0-----:R-:W-:Y:S02]  /*3760*/  LOP3.LUT R10, R10, 0xffff, RZ, 0xc0, !PT ;  /* 0x0000ffff0a0a7812 */ /* 0x001fe400078ec0ff */
[----:B------:R-:W-:Y:S02]  /*3770*/  FSETP.NAN.AND P3, PT, R7, R7, PT ;  /* 0x000000070700720b */ /* 0x000fe40003f68000 */
[----:B------:R-:W-:Y:S02]  /*3780*/  @P6 SEL R10, R10, 0x7f, P5 ;  /* 0x0000007f0a0a6807 */ /* 0x000fe40002800000 */
[----:B------:R-:W-:-:S02]  /*3790*/  FSETP.NAN.AND P5, PT, R5, R5, PT ;  /* 0x000000050500720b */ /* 0x000fc40003fa8000 */
[----:B------:R-:W-:Y:S02]  /*37a0*/  FSETP.NAN.AND P6, PT, R9, R9, PT ;  /* 0x000000090900720b */ /* 0x000fe40003fc8000 */
[----:B-1----:R-:W-:Y:S02]  /*37b0*/  LOP3.LUT R11, R11, 0xffff, RZ, 0xc0, !PT ;  /* 0x0000ffff0b0b7812 */ /* 0x002fe400078ec0ff */
[----:B--2---:R-:W-:Y:S02]  /*37c0*/  LOP3.LUT R13, R13, 0xffff, RZ, 0xc0, !PT ;  /* 0x0000ffff0d0d7812 */ /* 0x004fe400078ec0ff */
[----:B---3--:R-:W-:Y:S02]  /*37d0*/  LOP3.LUT R12, R12, 0xffff, RZ, 0xc0, !PT ;  /* 0x0000ffff0c0c7812 */ /* 0x008fe400078ec0ff */
[----:B------:R-:W-:Y:S02]  /*37e0*/  @P4 SEL R11, R11, 0x7f, P3 ;  /* 0x0000007f0b0b4807 */ /* 0x000fe40001800000 */
[----:B------:R-:W-:-:S02]  /*37f0*/  @P2 SEL R13, R13, 0x7f, P5 ;  /* 0x0000007f0d0d2807 */ /* 0x000fc40002800000 */
[----:B------:R-:W-:Y:S02]  /*3800*/  @P0 SEL R12, R12, 0x7f, P6 ;  /* 0x0000007f0c0c0807 */ /* 0x000fe40003000000 */
[----:B------:R-:W-:Y:S02]  /*3810*/  PRMT R11, R11, 0x3340, R10 ;  /* 0x000033400b0b7816 */ /* 0x000fe4000000000a */
[----:B------:R-:W-:Y:S02]  /*3820*/  IADD3 R8, P0, R3, c[0x0][0x1b0], RZ ;  /* 0x00006c0003087a10 */ /* 0x000fe40007f1e0ff */
[----:B------:R-:W-:Y:S02]  /*3830*/  PRMT R12, R13, 0x3340, R12 ;  /* 0x000033400d0c7816 */ /* 0x000fe4000000000c */
[----:B------:R-:W-:Y:S02]  /*3840*/  IADD3 R10, P2, R3, c[0x0][0x1b8], RZ ;  /* 0x00006e00030a7a10 */ /* 0x000fe40007f5e0ff */
[----:B------:R-:W-:-:S02]  /*3850*/  IADD3.X R9, R6, c[0x0][0x1b4], RZ, P0, !PT ;  /* 0x00006d0006097a10 */ /* 0x000fc400007fe4ff */
[----:B------:R-:W-:Y:S02]  /*3860*/  PRMT R19, R11, 0x5410, R12 ;  /* 0x000054100b137816 */ /* 0x000fe4000000000c */
[----:B------:R-:W-:Y:S02]  /*3870*/  IADD3 R12, P0, R3, c[0x0][0x1c0], RZ ;  /* 0x00007000030c7a10 */ /* 0x000fe40007f1e0ff */
[----:B------:R-:W-:Y:S02]  /*3880*/  IADD3.X R11, R6, c[0x0][0x1bc], RZ, P2, !PT ;  /* 0x00006f00060b7a10 */ /* 0x000fe400017fe4ff */
[----:B------:R-:W-:Y:S02]  /*3890*/  SHF.R.S32.HI R3, RZ, 0x1f, R4 ;  /* 0x0000001fff037819 */ /* 0x000fe40000011404 */
[----:B------:R-:W-:Y:S02]  /*38a0*/  LEA R14, P2, R4, c[0x0][0x178], 0x1 ;  /* 0x00005e00040e7a11 */ /* 0x000fe400078408ff */
[----:B------:R-:W-:-:S02]  /*38b0*/  IADD3.X R13, R6, c[0x0][0x1c4], RZ, P0, !PT ;  /* 0x00007100060d7a10 */ /* 0x000fc400007fe4ff */
[----:B------:R-:W-:Y:S01]  /*38c0*/  LEA.HI.X R15, R4, c[0x0][0x17c], R3, 0x1, P2 ;  /* 0x00005f00040f7a11 */ /* 0x000fe200010f0c03 */
[----:B------:R0:W-:Y:S04]  /*38d0*/  @!P1 STG.E [R8.64], R19 ;  /* 0x0000001308009986 */ /* 0x0001e8000c101904 */
[----:B------:R1:W-:Y:S04]  /*38e0*/  @!P1 STG.E [R10.64], R19 ;  /* 0x000000130a009986 */ /* 0x0003e8000c101904 */
[----:B------:R2:W-:Y:S04]  /*38f0*/  @!P1 STG.E [R12.64], R19 ;  /* 0x000000130c009986 */ /* 0x0005e8000c101904 */
[----:B------:R3:W4:Y:S02]  /*3900*/  @!P1 LDG.E.EF.64 R16, [R14.64] ;  /* 0x000000040e109981 */ /* 0x000724000c0e1b00 */
[----:B---3--:R-:W-:Y:S01]  /*3910*/  CS2R R14, SRZ ;  /* 0x00000000000e7805 */ /* 0x008fe2000001ff00 */
[C---:B----4-:R-:W-:Y:S01]  /*3920*/  PRMT R5, R16.reuse, 0x7632, R5 ;  /* 0x0000763210057816 */ /* 0x050fe20000000005 */
[----:B------:R-:W-:-:S04]  /*3930*/  IMAD.U32 R7, R16, 0x10000, RZ ;  /* 0x0001000010077824 */ /* 0x000fc800078e00ff */
[----:B------:R-:W-:Y:S01]  /*3940*/  IMAD.U32 R5, R5, 0x10000, RZ ;  /* 0x0001000005057824 */ /* 0x000fe200078e00ff */
[----:B------:R-:W-:-:S03]  /*3950*/  FMUL R7, R2, R7 ;  /* 0x0000000702077220 */ /* 0x000fc60000400000 */
[C---:B------:R-:W-:Y:S01]  /*3960*/  FMUL R6, R2.reuse, R5 ;  /* 0x0000000502067220 */ /* 0x040fe20000400000 */
[C---:B------:R-:W-:Y:S01]  /*3970*/  IMAD.U32 R5, R17.reuse, 0x10000, RZ ;  /* 0x0001000011057824 */ /* 0x040fe200078e00ff */
[----:B------:R-:W-:Y:S01]  /*3980*/  PRMT R17, R17, 0x7632, R17 ;  /* 0x0000763211117816 */ /* 0x000fe20000000011 */
[----:B------:R-:W3:Y:S02]  /*3990*/  FRND R7, R7 ;  /* 0x0000000700077307 */ /* 0x000ee40000201000 */
[----:B------:R-:W-:Y:S02]  /*39a0*/  FMUL R5, R2, R5 ;  /* 0x0000000502057220 */ /* 0x000fe40000400000 */
[----:B------:R-:W-:-:S04]  /*39b0*/  IMAD.U32 R17, R17, 0x10000, RZ ;  /* 0x0001000011117824 */ /* 0x000fc800078e00ff */
[----:B------:R-:W4:Y:S01]  /*39c0*/  FRND R6, R6 ;  /* 0x0000000600067307 */ /* 0x000f220000201000 */
[----:B------:R-:W-:-:S07]  /*39d0*/  FMUL R17, R2, R17 ;  /* 0x0000001102117220 */ /* 0x000fce0000400000 */
[----:B------:R-:W5:Y:S01]  /*39e0*/  FRND R5, R5 ;  /* 0x0000000500057307 */ /* 0x000f620000201000 */
[----:B---3--:R-:W-:-:S07]  /*39f0*/  FSETP.GT.AND P2, PT, R7, -127, PT ;  /* 0xc2fe00000700780b */ /* 0x008fce0003f44000 */
[----:B------:R-:W3:Y:S01]  /*3a00*/  FRND R17, R17 ;  /* 0x0000001100117307 */ /* 0x000ee20000201000 */
[C---:B----4-:R-:W-:Y:S02]  /*3a10*/  FSETP.GT.AND P3, PT, R6.reuse, -127, PT ;  /* 0xc2fe00000600780b */ /* 0x050fe40003f64000 */
[----:B------:R-:W-:Y:S02]  /*3a20*/  FSETP.NAN.AND P4, PT, R7, R7, PT ;  /* 0x000000070700720b */ /* 0x000fe40003f88000 */
[----:B-----5:R-:W-:Y:S02]  /*3a30*/  FSETP.GT.AND P0, PT, R5, -127, PT ;  /* 0xc2fe00000500780b */ /* 0x020fe40003f04000 */
[----:B------:R-:W-:Y:S02]  /*3a40*/  @!P2 FSEL R7, R7, -127, P4 ;  /* 0xc2fe00000707a808 */ /* 0x000fe40002000000 */
[----:B------:R-:W-:Y:S02]  /*3a50*/  FSETP.NAN.AND P4, PT, R6, R6, PT ;  /* 0x000000060600720b */ /* 0x000fe40003f88000 */
[----:B---3--:R-:W-:-:S03]  /*3a60*/  FSETP.GT.AND P2, PT, R17, -127, PT ;  /* 0xc2fe00001100780b */ /* 0x008fc60003f44000 */
[----:B------:R-:W-:Y:S02]  /*3a70*/  @!P3 FSEL R6, R6, -127, P4 ;  /* 0xc2fe00000606b808 */ /* 0x000fe40002000000 */
[----:B------:R-:W-:-:S04]  /*3a80*/  FSETP.NAN.AND P3, PT, R5, R5, PT ;  /* 0x000000050500720b */ /* 0x000fc80003f68000 */
[----:B------:R-:W-:Y:S02]  /*3a90*/  @!P0 FSEL R5, R5, -127, P3 ;  /* 0xc2fe000005058808 */ /* 0x000fe40001800000 */
[C---:B------:R-:W-:Y:S01]  /*3aa0*/  FSETP.NAN.AND P0, PT, R17.reuse, R17, PT ;  /* 0x000000111100720b */ /* 0x040fe20003f08000 */
[----:B0-----:R-:W0:Y:S03]  /*3ab0*/  F2I.S16.TRUNC.NTZ R8, R6 ;  /* 0x0000000600087305 */ /* 0x001e26000020e900 */
[----:B------:R-:W-:Y:S02]  /*3ac0*/  @!P2 FSEL R17, R17, -127, P0 ;  /* 0xc2fe00001111a808 */ /* 0x000fe40000000000 */
[----:B------:R-:W-:-:S03]  /*3ad0*/  FSETP.GEU.AND P6, PT, R6, 127, PT ;  /* 0x42fe00000600780b */ /* 0x000fc60003fce000 */
[----:B------:R-:W3:Y:S01]  /*3ae0*/  F2I.S16.TRUNC.NTZ R9, R7 ;  /* 0x0000000700097305 */ /* 0x000ee2000020e900 */
[----:B------:R-:W-:-:S07]  /*3af0*/  FSETP.GEU.AND P4, PT, R7, 127, PT ;  /* 0x42fe00000700780b */ /* 0x000fce0003f8e000 */
[----:B-1----:R-:W1:Y:S01]  /*3b00*/  F2I.S16.TRUNC.NTZ R11, R5 ;  /* 0x00000005000b7305 */ /* 0x002e62000020e900 */
[----:B------:R-:W-:-:S07]  /*3b10*/  FSETP.GEU.AND P2, PT, R5, 127, PT ;  /* 0x42fe00000500780b */ /* 0x000fce0003f4e000 */
[----:B------:R-:W4:Y:S01]  /*3b20*/  F2I.S16.TRUNC.NTZ R10, R17 ;  /* 0x00000011000a7305 */ /* 0x000f22000020e900 */
[----:B------:R-:W-:Y:S02]  /*3b30*/  FSETP.GEU.AND P0, PT, R17, 127, PT ;  /* 0x42fe00001100780b */ /* 0x000fe40003f0e000 */
[----:B------:R-:W-:Y:S02]  /*3b40*/  FSETP.NAN.AND P5, PT, R6, R6, PT ;  /* 0x000000060600720b */ /* 0x000fe40003fa8000 */
[----:B0-----:R-:W-:Y:S02]  /*3b50*/  LOP3.LUT R8, R8, 0xffff, RZ, 0xc0, !PT ;  /* 0x0000ffff08087812 */ /* 0x001fe400078ec0ff */
[----:B------:R-:W-:Y:S02]  /*3b60*/  FSETP.NAN.AND P3, PT, R7, R7, PT ;  /* 0x000000070700720b */ /* 0x000fe40003f68000 */
[----:B------:R-:W-:Y:S02]  /*3b70*/  @P6 SEL R8, R8, 0x7f, P5 ;  /* 0x0000007f08086807 */ /* 0x000fe40002800000 */
[----:B------:R-:W-:-:S02]  /*3b80*/  FSETP.NAN.AND P5, PT, R5, R5, PT ;  /* 0x000000050500720b */ /* 0x000fc40003fa8000 */
[----:B------:R-:W-:Y:S02]  /*3b90*/  FSETP.NAN.AND P6, PT, R17, R17, PT ;  /* 0x000000111100720b */ /* 0x000fe40003fc8000 */
[----:B---3--:R-:W-:Y:S02]  /*3ba0*/  LOP3.LUT R9, R9, 0xffff, RZ, 0xc0, !PT ;  /* 0x0000ffff09097812 */ /* 0x008fe400078ec0ff */
[----:B-1----:R-:W-:Y:S02]  /*3bb0*/  LOP3.LUT R11, R11, 0xffff, RZ, 0xc0, !PT ;  /* 0x0000ffff0b0b7812 */ /* 0x002fe400078ec0ff */
[----:B----4-:R-:W-:Y:S02]  /*3bc0*/  LOP3.LUT R10, R10, 0xffff, RZ, 0xc0, !PT ;  /* 0x0000ffff0a0a7812 */ /* 0x010fe400078ec0ff */
[----:B------:R-:W-:Y:S02]  /*3bd0*/  @P4 SEL R9, R9, 0x7f, P3 ;  /* 0x0000007f09094807 */ /* 0x000fe40001800000 */
[----:B------:R-:W-:-:S02]  /*3be0*/  @P2 SEL R11, R11, 0x7f, P5 ;  /* 0x0000007f0b0b2807 */ /* 0x000fc40002800000 */
[----:B------:R-:W-:Y:S02]  /*3bf0*/  @P0 SEL R10, R10, 0x7f, P6 ;  /* 0x0000007f0a0a0807 */ /* 0x000fe40003000000 */
[----:B------:R-:W-:Y:S02]  /*3c00*/  IADD3 R6, P0, R4, c[0x0][0x1b0], RZ ;  /* 0x00006c0004067a10 */ /* 0x000fe40007f1e0ff */
[----:B------:R-:W-:Y:S02]  /*3c10*/  PRMT R9, R9, 0x3340, R8 ;  /* 0x0000334009097816 */ /* 0x000fe40000000008 */
[----:B------:R-:W-:Y:S02]  /*3c20*/  PRMT R10, R11, 0x3340, R10 ;  /* 0x000033400b0a7816 */ /* 0x000fe4000000000a */
[----:B------:R-:W-:Y:S02]  /*3c30*/  IADD3.X R7, R3, c[0x0][0x1b4], RZ, P0, !PT ;  /* 0x00006d0003077a10 */ /* 0x000fe400007fe4ff */
[----:B------:R-:W-:-:S02]  /*3c40*/  PRMT R17, R9, 0x5410, R10 ;  /* 0x0000541009117816 */ /* 0x000fc4000000000a */
[C---:B------:R-:W-:Y:S02]  /*3c50*/  IADD3 R8, P0, R4.reuse, c[0x0][0x1b8], RZ ;  /* 0x00006e0004087a10 */ /* 0x040fe40007f1e0ff */
[----:B------:R-:W-:Y:S02]  /*3c60*/  IADD3 R10, P2, R4, c[0x0][0x1c0], RZ ;  /* 0x00007000040a7a10 */ /* 0x000fe40007f5e0ff */
[----:B------:R-:W-:Y:S02]  /*3c70*/  SHF.R.S32.HI R5, RZ, 0x1f, R0 ;  /* 0x0000001fff057819 */ /* 0x000fe40000011400 */
[----:B--2---:R-:W-:Y:S02]  /*3c80*/  LEA R12, P3, R0, c[0x0][0x178], 0x1 ;  /* 0x00005e00000c7a11 */ /* 0x004fe400078608ff */
[C---:B------:R-:W-:Y:S02]  /*3c90*/  IADD3.X R9, R3.reuse, c[0x0][0x1bc], RZ, P0, !PT ;  /* 0x00006f0003097a10 */ /* 0x040fe400007fe4ff */
[----:B------:R-:W-:-:S02]  /*3ca0*/  IADD3.X R11, R3, c[0x0][0x1c4], RZ, P2, !PT ;  /* 0x00007100030b7a10 */ /* 0x000fc400017fe4ff */
[----:B------:R-:W-:Y:S01]  /*3cb0*/  LEA.HI.X R13, R0, c[0x0][0x17c], R5, 0x1, P3 ;  /* 0x00005f00000d7a11 */ /* 0x000fe200018f0c05 */
[----:B------:R0:W-:Y:S04]  /*3cc0*/  @!P1 STG.E [R6.64], R17 ;  /* 0x0000001106009986 */ /* 0x0001e8000c101904 */
[----:B------:R1:W-:Y:S04]  /*3cd0*/  @!P1 STG.E [R8.64], R17 ;  /* 0x0000001108009986 */ /* 0x0003e8000c101904 */
[----:B------:R2:W-:Y:S04]  /*3ce0*/  @!P1 STG.E [R10.64], R17 ;  /* 0x000000110a009986 */ /* 0x0005e8000c101904 */
[----:B------:R-:W3:Y:S02]  /*3cf0*/  @!P1 LDG.E.EF.64 R14, [R12.64] ;  /* 0x000000040c0e9981 */ /* 0x000ee4000c0e1b00 */
[----:B---3--:R-:W-:-:S04]  /*3d00*/  IMAD.U32 R3, R15, 0x10000, RZ ;  /* 0x000100000f037824 */ /* 0x008fc800078e00ff */
[----:B0-----:R-:W-:Y:S01]  /*3d10*/  FMUL R6, R2, R3 ;  /* 0x0000000302067220 */ /* 0x001fe20000400000 */
[----:B------:R-:W-:Y:S01]  /*3d20*/  IMAD.U32 R3, R14, 0x10000, RZ ;  /* 0x000100000e037824 */ /* 0x000fe200078e00ff */
[----:B------:R-:W-:-:S04]  /*3d30*/  PRMT R15, R15, 0x7632, R15 ;  /* 0x000076320f0f7816 */ /* 0x000fc8000000000f */
[----:B------:R-:W0:Y:S01]  /*3d40*/  FRND R6, R6 ;  /* 0x0000000600067307 */ /* 0x000e220000201000 */
[----:B------:R-:W-:Y:S01]  /*3d50*/  FMUL R4, R2, R3 ;  /* 0x0000000302047220 */ /* 0x000fe20000400000 */
[----:B------:R-:W-:Y:S01]  /*3d60*/  PRMT R14, R14, 0x7632, R14 ;  /* 0x000076320e0e7816 */ /* 0x000fe2000000000e */
[----:B------:R-:W-:-:S04]  /*3d70*/  IMAD.U32 R15, R15, 0x10000, RZ ;  /* 0x000100000f0f7824 */ /* 0x000fc800078e00ff */
[----:B------:R-:W-:Y:S01]  /*3d80*/  FMUL R15, R2, R15 ;  /* 0x0000000f020f7220 */ /* 0x000fe20000400000 */
[----:B------:R-:W3:Y:S01]  /*3d90*/  FRND R4, R4 ;  /* 0x0000000400047307 */ /* 0x000ee20000201000 */
[----:B------:R-:W-:-:S04]  /*3da0*/  IMAD.U32 R3, R14, 0x10000, RZ ;  /* 0x000100000e037824 */ /* 0x000fc800078e00ff */
[----:B------:R-:W-:-:S03]  /*3db0*/  FMUL R3, R2, R3 ;  /* 0x0000000302037220 */ /* 0x000fc60000400000 */
[----:B------:R-:W4:Y:S01]  /*3dc0*/  FRND R15, R15 ;  /* 0x0000000f000f7307 */ /* 0x000f220000201000 */
[----:B0-----:R-:W-:-:S07]  /*3dd0*/  FSETP.GT.AND P2, PT, R6, -127, PT ;  /* 0xc2fe00000600780b */ /* 0x001fce0003f44000 */
[----:B------:R-:W0:Y:S01]  /*3de0*/  FRND R3, R3 ;  /* 0x0000000300037307 */ /* 0x000e220000201000 */
[----:B------:R-:W-:Y:S02]  /*3df0*/  FSETP.NAN.AND P3, PT, R6, R6, PT ;  /* 0x000000060600720b */ /* 0x000fe40003f68000 */
[----:B---3--:R-:W-:-:S03]  /*3e00*/  FSETP.GT.AND P0, PT, R4, -127, PT ;  /* 0xc2fe00000400780b */ /* 0x008fc60003f04000 */
[----:B------:R-:W-:Y:S02]  /*3e10*/  @!P2 FSEL R6, R6, -127, P3 ;  /* 0xc2fe00000606a808 */ /* 0x000fe40001800000 */
[----:B----4-:R-:W-:Y:S02]  /*3e20*/  FSETP.GT.AND P3, PT, R15, -127, PT ;  /* 0xc2fe00000f00780b */ /* 0x010fe40003f64000 */
[----:B------:R-:W-:Y:S02]  /*3e30*/  FSETP.NAN.AND P4, PT, R4, R4, PT ;  /* 0x000000040400720b */ /* 0x000fe40003f88000 */
[----:B0-----:R-:W-:-:S04]  /*3e40*/  FSETP.GT.AND P2, PT, R3, -127, PT ;  /* 0xc2fe00000300780b */ /* 0x001fc80003f44000 */
[----:B------:R-:W-:Y:S02]  /*3e50*/  @!P0 FSEL R4, R4, -127, P4 ;  /* 0xc2fe000004048808 */ /* 0x000fe40002000000 */
[C---:B------:R-:W-:Y:S01]  /*3e60*/  FSETP.NAN.AND P0, PT, R15.reuse, R15, PT ;  /* 0x0000000f0f00720b */ /* 0x040fe20003f08000 */
[----:B-1----:R-:W0:Y:S03]  /*3e70*/  F2I.S16.TRUNC.NTZ R9, R6 ;  /* 0x0000000600097305 */ /* 0x002e26000020e900 */
[----:B------:R-:W-:Y:S02]  /*3e80*/  @!P3 FSEL R15, R15, -127, P0 ;  /* 0xc2fe00000f0fb808 */ /* 0x000fe40000000000 */
[----:B------:R-:W-:-:S04]  /*3e90*/  FSETP.NAN.AND P0, PT, R3, R3, PT ;  /* 0x000000030300720b */ /* 0x000fc80003f08000 */
[----:B------:R-:W-:Y:S01]  /*3ea0*/  @!P2 FSEL R3, R3, -127, P0 ;  /* 0xc2fe00000303a808 */ /* 0x000fe20000000000 */
[----:B------:R-:W1:Y:S01]  /*3eb0*/  F2I.S16.TRUNC.NTZ R8, R15 ;  /* 0x0000000f00087305 */ /* 0x000e62000020e900 */
[----:B------:R-:W-:-:S07]  /*3ec0*/  FSETP.GEU.AND P6, PT, R6, 127, PT ;  /* 0x42fe00000600780b */ /* 0x000fce0003fce000 */
[----:B------:R-:W3:Y:S01]  /*3ed0*/  F2I.S16.TRUNC.NTZ R7, R4 ;  /* 0x0000000400077305 */ /* 0x000ee2000020e900 */
[----:B------:R-:W-:-:S07]  /*3ee0*/  FSETP.GEU.AND P0, PT, R15, 127, PT ;  /* 0x42fe00000f00780b */ /* 0x000fce0003f0e000 */
[----:B------:R-:W4:Y:S01]  /*3ef0*/  F2I.S16.TRUNC.NTZ R2, R3 ;  /* 0x0000000300027305 */ /* 0x000f22000020e900 */
[----:B------:R-:W-:Y:S02]  /*3f00*/  FSETP.GEU.AND P4, PT, R4, 127, PT ;  /* 0x42fe00000400780b */ /* 0x000fe40003f8e000 */
[----:B------:R-:W-:Y:S02]  /*3f10*/  FSETP.GEU.AND P2, PT, R3, 127, PT ;  /* 0x42fe00000300780b */ /* 0x000fe40003f4e000 */
[----:B------:R-:W-:Y:S02]  /*3f20*/  FSETP.NAN.AND P5, PT, R6, R6, PT ;  /* 0x000000060600720b */ /* 0x000fe40003fa8000 */
[----:B0-----:R-:W-:Y:S02]  /*3f30*/  LOP3.LUT R9, R9, 0xffff, RZ, 0xc0, !PT ;  /* 0x0000ffff09097812 */ /* 0x001fe400078ec0ff */
[----:B------:R-:W-:Y:S02]  /*3f40*/  FSETP.NAN.AND P3, PT, R4, R4, PT ;  /* 0x000000040400720b */ /* 0x000fe40003f68000 */
[----:B------:R-:W-:-:S02]  /*3f50*/  @P6 SEL R9, R9, 0x7f, P5 ;  /* 0x0000007f09096807 */ /* 0x000fc40002800000 */
[----:B------:R-:W-:Y:S02]  /*3f60*/  FSETP.NAN.AND P6, PT, R15, R15, PT ;  /* 0x0000000f0f00720b */ /* 0x000fe40003fc8000 */
[----:B-1----:R-:W-:Y:S02]  /*3f70*/  LOP3.LUT R8, R8, 0xffff, RZ, 0xc0, !PT ;  /* 0x0000ffff08087812 */ /* 0x002fe400078ec0ff */
[----:B------:R-:W-:Y:S02]  /*3f80*/  FSETP.NAN.AND P5, PT, R3, R3, PT ;  /* 0x000000030300720b */ /* 0x000fe40003fa8000 */
[----:B---3--:R-:W-:Y:S02]  /*3f90*/  LOP3.LUT R4, R7, 0xffff, RZ, 0xc0, !PT ;  /* 0x0000ffff07047812 */ /* 0x008fe400078ec0ff */
[----:B----4-:R-:W-:Y:S02]  /*3fa0*/  LOP3.LUT R3, R2, 0xffff, RZ, 0xc0, !PT ;  /* 0x0000ffff02037812 */ /* 0x010fe400078ec0ff */
[----:B------:R-:W-:-:S02]  /*3fb0*/  @P0 SEL R8, R8, 0x7f, P6 ;  /* 0x0000007f08080807 */ /* 0x000fc40003000000 */
[----:B------:R-:W-:Y:S02]  /*3fc0*/  @P4 SEL R4, R4, 0x7f, P3 ;  /* 0x0000007f04044807 */ /* 0x000fe40001800000 */
[----:B------:R-:W-:Y:S02]  /*3fd0*/  @P2 SEL R3, R3, 0x7f, P5 ;  /* 0x0000007f03032807 */ /* 0x000fe40002800000 */
[----:B------:R-:W-:Y:S02]  /*3fe0*/  PRMT R8, R9, 0x3340, R8 ;  /* 0x0000334009087816 */ /* 0x000fe40000000008 */
[----:B------:R-:W-:Y:S02]  /*3ff0*/  IADD3 R2, P0, R0, c[0x0][0x1b0], RZ ;  /* 0x00006c0000027a10 */ /* 0x000fe40007f1e0ff */
[----:B------:R-:W-:Y:S02]  /*4000*/  PRMT R9, R4, 0x3340, R3 ;  /* 0x0000334004097816 */ /* 0x000fe40000000003 */
[----:B------:R-:W-:-:S02]  /*4010*/  IADD3 R6, P2, R0, c[0x0][0x1b8], RZ ;  /* 0x00006e0000067a10 */ /* 0x000fc40007f5e0ff */
[----:B------:R-:W-:Y:S02]  /*4020*/  IADD3.X R3, R5, c[0x0][0x1b4], RZ, P0, !PT ;  /* 0x00006d0005037a10 */ /* 0x000fe400007fe4ff */
[----:B------:R-:W-:Y:S02]  /*4030*/  PRMT R9, R9, 0x5410, R8 ;  /* 0x0000541009097816 */ /* 0x000fe40000000008 */
[C---:B------:R-:W-:Y:S02]  /*4040*/  IADD3.X R7, R5.reuse, c[0x0][0x1bc], RZ, P2, !PT ;  /* 0x00006f0005077a10 */ /* 0x040fe400017fe4ff */
[----:B------:R-:W-:Y:S01]  /*4050*/  IADD3 R4, P3, R0, c[0x0][0x1c0], RZ ;  /* 0x0000700000047a10 */ /* 0x000fe20007f7e0ff */
[----:B------:R2:W-:Y:S04]  /*4060*/  @!P1 STG.E [R2.64], R9 ;  /* 0x0000000902009986 */ /* 0x0005e8000c101904 */
[----:B------:R2:W-:Y:S01]  /*4070*/  @!P1 STG.E [R6.64], R9 ;  /* 0x0000000906009986 */ /* 0x0005e2000c101904 */
[----:B------:R-:W-:Y:S01]  /*4080*/  IADD3.X R5, R5, c[0x0][0x1c4], RZ, P3, !PT ;  /* 0x0000710005057a10 */ /* 0x000fe20001ffe4ff */
[----:B------:R-:W-:Y:S06]  /*4090*/  @P1 EXIT ;  /* 0x000000000000194d */ /* 0x000fec0003800000 */
[----:B------:R-:W-:Y:S01]  /*40a0*/  STG.E [R4.64], R9 ;  /* 0x0000000904007986 */ /* 0x000fe2000c101904 */
[----:B------:R-:W-:Y:S05]  /*40b0*/  EXIT ;  /* 0x000000000000794d */ /* 0x000fea0003800000 */
.L_x_0:
[----:B------:R-:W-:-:S00]  /*40c0*/  BRA `(.L_x_0) ;  /* 0xfffffff000007947 */ /* 0x000fc0000383ffff */
[----:B------:R-:W-:-:S00]  /*40d0*/  NOP ;  /* 0x0000000000007918 */ /* 0x000fc00000000000 */
        /* <DEDUP_REMOVED lines=10> */
.L_x_1:


//--------------------- .nv.global.init           --------------------------
	.section	.nv.global.init,"aw",@progbits
.nv.global.init:
	.type		_$_str,@object
	.size		_$_str,(.L_0 - _$_str)
_$_str:
        /*0000*/ 	.byte	0x5f, 0x5f, 0x43, 0x55, 0x44, 0x41, 0x5f, 0x46, 0x54, 0x5a, 0x00
.L_0:


//--------------------- .nv.shared.triton_red_fused__to_copy_add_amax_amin_clamp_mul_native_layer_norm_reciprocal_1 --------------------------
	.section	.nv.shared.triton_red_fused__to_copy_add_amax_amin_clamp_mul_native_layer_norm_reciprocal_1,"aw",@nobits
	.sectionflags	@""
	.align	16
